//
// Generated by NVIDIA NVVM Compiler
//
// Compiler Build ID: CL-36424714
// Cuda compilation tools, release 13.0, V13.0.88
// Based on NVVM 20.0.0
//

.version 9.0
.target sm_100
.address_size 64

	// .globl	_Z10zCalculatePKdS0_S0_S0_PdPKji
.global .align 4 .b8 precalc_xorwow_matrix[102400];
.global .align 4 .b8 precalc_xorwow_offset_matrix[102400];
.global .align 4 .b8 mrg32k3aM1[2304];
.global .align 4 .b8 mrg32k3aM2[2304];
.global .align 4 .b8 mrg32k3aM1SubSeq[2016];
.global .align 4 .b8 mrg32k3aM2SubSeq[2016];
.global .align 4 .b8 mrg32k3aM1Seq[2304];
.global .align 4 .b8 mrg32k3aM2Seq[2304];
.const .align 8 .b8 __cr_lgamma_table[72];
// _ZZ10zCalculatePKdS0_S0_S0_PdPKjiE8s_mean_z has been demoted
// _ZZ21reduction_sum_dividedPKdPdiidE6buffer has been demoted

.visible .entry _Z10zCalculatePKdS0_S0_S0_PdPKji(
	.param .u64 .ptr .align 1 _Z10zCalculatePKdS0_S0_S0_PdPKji_param_0,
	.param .u64 .ptr .align 1 _Z10zCalculatePKdS0_S0_S0_PdPKji_param_1,
	.param .u64 .ptr .align 1 _Z10zCalculatePKdS0_S0_S0_PdPKji_param_2,
	.param .u64 .ptr .align 1 _Z10zCalculatePKdS0_S0_S0_PdPKji_param_3,
	.param .u64 .ptr .align 1 _Z10zCalculatePKdS0_S0_S0_PdPKji_param_4,
	.param .u64 .ptr .align 1 _Z10zCalculatePKdS0_S0_S0_PdPKji_param_5,
	.param .u32 _Z10zCalculatePKdS0_S0_S0_PdPKji_param_6
)
{
	.reg .pred 	%p<17>;
	.reg .b32 	%r<82>;
	.reg .b32 	%f<3>;
	.reg .b64 	%rd<41>;
	.reg .b64 	%fd<128>;
	// demoted variable
	.shared .align 8 .b8 _ZZ10zCalculatePKdS0_S0_S0_PdPKjiE8s_mean_z[32768];
	ld.param.u64 	%rd19, [_Z10zCalculatePKdS0_S0_S0_PdPKji_param_0];
	ld.param.u64 	%rd16, [_Z10zCalculatePKdS0_S0_S0_PdPKji_param_1];
	ld.param.u64 	%rd17, [_Z10zCalculatePKdS0_S0_S0_PdPKji_param_2];
	ld.param.u64 	%rd20, [_Z10zCalculatePKdS0_S0_S0_PdPKji_param_3];
	ld.param.u64 	%rd18, [_Z10zCalculatePKdS0_S0_S0_PdPKji_param_4];
	ld.param.u64 	%rd21, [_Z10zCalculatePKdS0_S0_S0_PdPKji_param_5];
	ld.param.u32 	%r20, [_Z10zCalculatePKdS0_S0_S0_PdPKji_param_6];
	cvta.to.global.u64 	%rd22, %rd20;
	cvta.to.global.u64 	%rd1, %rd19;
	cvta.to.global.u64 	%rd23, %rd21;
	mov.u32 	%r21, %ntid.x;
	mov.u32 	%r22, %ctaid.x;
	mov.u32 	%r23, %tid.x;
	mad.lo.s32 	%r24, %r21, %r22, %r23;
	and.b32  	%r81, %r23, 31;
	shr.s32 	%r25, %r24, 31;
	shr.u32 	%r26, %r25, 27;
	add.s32 	%r27, %r24, %r26;
	shr.s32 	%r2, %r27, 5;
	shl.b32 	%r28, %r20, 8;
	add.s32 	%r29, %r28, %r2;
	mul.wide.s32 	%rd24, %r29, 4;
	add.s64 	%rd25, %rd23, %rd24;
	ld.global.nc.u32 	%r30, [%rd25];
	and.b32  	%r3, %r30, 16383;
	mul.wide.u32 	%rd26, %r81, 8;
	add.s64 	%rd27, %rd26, %rd22;
	add.s64 	%rd37, %rd27, 512;
	shl.b32 	%r31, %r23, 3;
	and.b32  	%r4, %r31, 248;
	mov.u32 	%r32, _ZZ10zCalculatePKdS0_S0_S0_PdPKjiE8s_mean_z;
	add.s32 	%r33, %r4, %r32;
	add.s32 	%r80, %r33, 512;
	mov.u32 	%r76, %r80;
	mov.u32 	%r77, %r81;
$L__BB0_1:
	ld.global.nc.f64 	%fd4, [%rd37+-512];
	st.shared.f64 	[%r76+-512], %fd4;
	ld.global.nc.f64 	%fd5, [%rd37+-256];
	st.shared.f64 	[%r76+-256], %fd5;
	ld.global.nc.f64 	%fd6, [%rd37];
	st.shared.f64 	[%r76], %fd6;
	ld.global.nc.f64 	%fd7, [%rd37+256];
	st.shared.f64 	[%r76+256], %fd7;
	add.s32 	%r8, %r77, 128;
	add.s64 	%rd37, %rd37, 1024;
	add.s32 	%r76, %r76, 1024;
	setp.lt.u32 	%p1, %r77, 3968;
	mov.u32 	%r77, %r8;
	@%p1 bra 	$L__BB0_1;
	bar.warp.sync 	-1;
	shl.b32 	%r35, %r3, 12;
	add.s32 	%r10, %r33, 2048;
	or.b32  	%r38, %r35, %r81;
	mul.wide.u32 	%rd5, %r38, 8;
	add.s64 	%rd28, %rd5, %rd1;
	add.s64 	%rd38, %rd28, 2048;
	mov.f64 	%fd127, 0d0000000000000000;
	mov.b32 	%r78, 0;
$L__BB0_3:
	.pragma "nounroll";
	add.s32 	%r39, %r10, %r78;
	ld.shared.f64 	%fd9, [%r39+-2048];
	ld.global.nc.f64 	%fd10, [%rd38+-2048];
	fma.rn.f64 	%fd11, %fd9, %fd10, %fd127;
	ld.shared.f64 	%fd12, [%r39+-1792];
	ld.global.nc.f64 	%fd13, [%rd38+-1792];
	fma.rn.f64 	%fd14, %fd12, %fd13, %fd11;
	ld.shared.f64 	%fd15, [%r39+-1536];
	ld.global.nc.f64 	%fd16, [%rd38+-1536];
	fma.rn.f64 	%fd17, %fd15, %fd16, %fd14;
	ld.shared.f64 	%fd18, [%r39+-1280];
	ld.global.nc.f64 	%fd19, [%rd38+-1280];
	fma.rn.f64 	%fd20, %fd18, %fd19, %fd17;
	ld.shared.f64 	%fd21, [%r39+-1024];
	ld.global.nc.f64 	%fd22, [%rd38+-1024];
	fma.rn.f64 	%fd23, %fd21, %fd22, %fd20;
	ld.shared.f64 	%fd24, [%r39+-768];
	ld.global.nc.f64 	%fd25, [%rd38+-768];
	fma.rn.f64 	%fd26, %fd24, %fd25, %fd23;
	ld.shared.f64 	%fd27, [%r39+-512];
	ld.global.nc.f64 	%fd28, [%rd38+-512];
	fma.rn.f64 	%fd29, %fd27, %fd28, %fd26;
	ld.shared.f64 	%fd30, [%r39+-256];
	ld.global.nc.f64 	%fd31, [%rd38+-256];
	fma.rn.f64 	%fd32, %fd30, %fd31, %fd29;
	ld.shared.f64 	%fd33, [%r39];
	ld.global.nc.f64 	%fd34, [%rd38];
	fma.rn.f64 	%fd35, %fd33, %fd34, %fd32;
	ld.shared.f64 	%fd36, [%r39+256];
	ld.global.nc.f64 	%fd37, [%rd38+256];
	fma.rn.f64 	%fd38, %fd36, %fd37, %fd35;
	ld.shared.f64 	%fd39, [%r39+512];
	ld.global.nc.f64 	%fd40, [%rd38+512];
	fma.rn.f64 	%fd41, %fd39, %fd40, %fd38;
	ld.shared.f64 	%fd42, [%r39+768];
	ld.global.nc.f64 	%fd43, [%rd38+768];
	fma.rn.f64 	%fd44, %fd42, %fd43, %fd41;
	ld.shared.f64 	%fd45, [%r39+1024];
	ld.global.nc.f64 	%fd46, [%rd38+1024];
	fma.rn.f64 	%fd47, %fd45, %fd46, %fd44;
	ld.shared.f64 	%fd48, [%r39+1280];
	ld.global.nc.f64 	%fd49, [%rd38+1280];
	fma.rn.f64 	%fd50, %fd48, %fd49, %fd47;
	ld.shared.f64 	%fd51, [%r39+1536];
	ld.global.nc.f64 	%fd52, [%rd38+1536];
	fma.rn.f64 	%fd53, %fd51, %fd52, %fd50;
	ld.shared.f64 	%fd54, [%r39+1792];
	ld.global.nc.f64 	%fd55, [%rd38+1792];
	fma.rn.f64 	%fd127, %fd54, %fd55, %fd53;
	add.s32 	%r78, %r78, 4096;
	add.s64 	%rd38, %rd38, 4096;
	setp.ne.s32 	%p2, %r78, 32768;
	@%p2 bra 	$L__BB0_3;
	// begin inline asm
	mov.b64 {%r40,%r41}, %fd127;
	// end inline asm
	shfl.sync.bfly.b32	%r43|%p3, %r41, 16, 31, -1;
	shfl.sync.bfly.b32	%r42|%p4, %r40, 16, 31, -1;
	// begin inline asm
	mov.b64 %fd57, {%r42,%r43};
	// end inline asm
	add.f64 	%fd58, %fd127, %fd57;
	// begin inline asm
	mov.b64 {%r44,%r45}, %fd58;
	// end inline asm
	shfl.sync.bfly.b32	%r47|%p5, %r45, 8, 31, -1;
	shfl.sync.bfly.b32	%r46|%p6, %r44, 8, 31, -1;
	// begin inline asm
	mov.b64 %fd59, {%r46,%r47};
	// end inline asm
	add.f64 	%fd60, %fd58, %fd59;
	// begin inline asm
	mov.b64 {%r48,%r49}, %fd60;
	// end inline asm
	shfl.sync.bfly.b32	%r51|%p7, %r49, 4, 31, -1;
	shfl.sync.bfly.b32	%r50|%p8, %r48, 4, 31, -1;
	// begin inline asm
	mov.b64 %fd61, {%r50,%r51};
	// end inline asm
	add.f64 	%fd62, %fd60, %fd61;
	// begin inline asm
	mov.b64 {%r52,%r53}, %fd62;
	// end inline asm
	shfl.sync.bfly.b32	%r55|%p9, %r53, 2, 31, -1;
	shfl.sync.bfly.b32	%r54|%p10, %r52, 2, 31, -1;
	// begin inline asm
	mov.b64 %fd63, {%r54,%r55};
	// end inline asm
	add.f64 	%fd64, %fd62, %fd63;
	// begin inline asm
	mov.b64 {%r56,%r57}, %fd64;
	// end inline asm
	shfl.sync.bfly.b32	%r59|%p11, %r57, 1, 31, -1;
	shfl.sync.bfly.b32	%r58|%p12, %r56, 1, 31, -1;
	// begin inline asm
	mov.b64 %fd65, {%r58,%r59};
	// end inline asm
	add.f64 	%fd66, %fd64, %fd65;
	cvta.to.global.u64 	%rd29, %rd16;
	mul.wide.u32 	%rd30, %r3, 8;
	add.s64 	%rd31, %rd29, %rd30;
	ld.global.nc.f64 	%fd67, [%rd31];
	mul.f64 	%fd68, %fd66, %fd67;
	fma.rn.f64 	%fd69, %fd68, 0d3FF71547652B82FE, 0d4338000000000000;
	{
	.reg .b32 %temp; 
	mov.b64 	{%r60, %temp}, %fd69;
	}
	mov.f64 	%fd70, 0dC338000000000000;
	add.rn.f64 	%fd71, %fd69, %fd70;
	fma.rn.f64 	%fd72, %fd71, 0dBFE62E42FEFA39EF, %fd68;
	fma.rn.f64 	%fd73, %fd71, 0dBC7ABC9E3B39803F, %fd72;
	fma.rn.f64 	%fd74, %fd73, 0d3E5ADE1569CE2BDF, 0d3E928AF3FCA213EA;
	fma.rn.f64 	%fd75, %fd74, %fd73, 0d3EC71DEE62401315;
	fma.rn.f64 	%fd76, %fd75, %fd73, 0d3EFA01997C89EB71;
	fma.rn.f64 	%fd77, %fd76, %fd73, 0d3F2A01A014761F65;
	fma.rn.f64 	%fd78, %fd77, %fd73, 0d3F56C16C1852B7AF;
	fma.rn.f64 	%fd79, %fd78, %fd73, 0d3F81111111122322;
	fma.rn.f64 	%fd80, %fd79, %fd73, 0d3FA55555555502A1;
	fma.rn.f64 	%fd81, %fd80, %fd73, 0d3FC5555555555511;
	fma.rn.f64 	%fd82, %fd81, %fd73, 0d3FE000000000000B;
	fma.rn.f64 	%fd83, %fd82, %fd73, 0d3FF0000000000000;
	fma.rn.f64 	%fd84, %fd83, %fd73, 0d3FF0000000000000;
	{
	.reg .b32 %temp; 
	mov.b64 	{%r61, %temp}, %fd84;
	}
	{
	.reg .b32 %temp; 
	mov.b64 	{%temp, %r62}, %fd84;
	}
	shl.b32 	%r63, %r60, 20;
	add.s32 	%r64, %r63, %r62;
	mov.b64 	%fd85, {%r61, %r64};
	{
	.reg .b32 %temp; 
	mov.b64 	{%temp, %r65}, %fd68;
	}
	mov.b32 	%f1, %r65;
	abs.f32 	%f2, %f1;
	setp.lt.f32 	%p13, %f2, 0f4086232B;
	setp.lt.f64 	%p14, %fd68, 0d0000000000000000;
	add.f64 	%fd86, %fd68, 0d7FF0000000000000;
	selp.f64 	%fd87, 0d0000000000000000, %fd86, %p14;
	setp.geu.f32 	%p15, %f2, 0f40874800;
	shr.u32 	%r66, %r60, 31;
	add.s32 	%r67, %r60, %r66;
	shr.s32 	%r68, %r67, 1;
	shl.b32 	%r69, %r68, 20;
	add.s32 	%r70, %r62, %r69;
	mov.b64 	%fd88, {%r61, %r70};
	sub.s32 	%r71, %r60, %r68;
	shl.b32 	%r72, %r71, 20;
	add.s32 	%r73, %r72, 1072693248;
	mov.b32 	%r74, 0;
	mov.b64 	%fd89, {%r74, %r73};
	mul.f64 	%fd90, %fd89, %fd88;
	shl.b32 	%r75, %r2, 12;
	selp.f64 	%fd91, %fd87, %fd90, %p15;
	selp.f64 	%fd92, %fd85, %fd91, %p13;
	add.f64 	%fd93, %fd92, 0d3FF0000000000000;
	rcp.rn.f64 	%fd94, %fd93;
	mul.f64 	%fd3, %fd67, %fd94;
	add.s64 	%rd32, %rd5, 512;
	cvta.to.global.u64 	%rd33, %rd17;
	add.s64 	%rd40, %rd33, %rd32;
	add.s64 	%rd39, %rd1, %rd32;
	cvta.to.global.u64 	%rd34, %rd18;
	add.s64 	%rd11, %rd34, 512;
	or.b32  	%r79, %r75, %r81;
$L__BB0_5:
	mul.wide.s32 	%rd35, %r79, 8;
	add.s64 	%rd36, %rd11, %rd35;
	ld.shared.f64 	%fd95, [%r80+-512];
	ld.global.nc.f64 	%fd96, [%rd40+-512];
	sub.f64 	%fd97, %fd95, %fd96;
	ld.global.nc.f64 	%fd98, [%rd39+-512];
	mul.f64 	%fd99, %fd98, %fd3;
	sub.f64 	%fd100, %fd95, %fd99;
	mul.f64 	%fd101, %fd100, 0d3FE0000000000000;
	sub.f64 	%fd102, %fd97, %fd101;
	st.global.f64 	[%rd36+-512], %fd102;
	ld.shared.f64 	%fd103, [%r80+-256];
	ld.global.nc.f64 	%fd104, [%rd40+-256];
	sub.f64 	%fd105, %fd103, %fd104;
	ld.global.nc.f64 	%fd106, [%rd39+-256];
	mul.f64 	%fd107, %fd106, %fd3;
	sub.f64 	%fd108, %fd103, %fd107;
	mul.f64 	%fd109, %fd108, 0d3FE0000000000000;
	sub.f64 	%fd110, %fd105, %fd109;
	st.global.f64 	[%rd36+-256], %fd110;
	ld.shared.f64 	%fd111, [%r80];
	ld.global.nc.f64 	%fd112, [%rd40];
	sub.f64 	%fd113, %fd111, %fd112;
	ld.global.nc.f64 	%fd114, [%rd39];
	mul.f64 	%fd115, %fd114, %fd3;
	sub.f64 	%fd116, %fd111, %fd115;
	mul.f64 	%fd117, %fd116, 0d3FE0000000000000;
	sub.f64 	%fd118, %fd113, %fd117;
	st.global.f64 	[%rd36], %fd118;
	ld.shared.f64 	%fd119, [%r80+256];
	ld.global.nc.f64 	%fd120, [%rd40+256];
	sub.f64 	%fd121, %fd119, %fd120;
	ld.global.nc.f64 	%fd122, [%rd39+256];
	mul.f64 	%fd123, %fd122, %fd3;
	sub.f64 	%fd124, %fd119, %fd123;
	mul.f64 	%fd125, %fd124, 0d3FE0000000000000;
	sub.f64 	%fd126, %fd121, %fd125;
	st.global.f64 	[%rd36+256], %fd126;
	add.s32 	%r17, %r81, 128;
	add.s32 	%r80, %r80, 1024;
	add.s64 	%rd40, %rd40, 1024;
	add.s64 	%rd39, %rd39, 1024;
	add.s32 	%r79, %r79, 128;
	setp.lt.u32 	%p16, %r81, 3968;
	mov.u32 	%r81, %r17;
	@%p16 bra 	$L__BB0_5;
	ret;

}
	// .globl	_Z7zUpdatePdS_Pji
.visible .entry _Z7zUpdatePdS_Pji(
	.param .u64 .ptr .align 1 _Z7zUpdatePdS_Pji_param_0,
	.param .u64 .ptr .align 1 _Z7zUpdatePdS_Pji_param_1,
	.param .u64 .ptr .align 1 _Z7zUpdatePdS_Pji_param_2,
	.param .u32 _Z7zUpdatePdS_Pji_param_3
)
{
	.reg .pred 	%p<3>;
	.reg .b32 	%r<39>;
	.reg .b64 	%rd<17>;
	.reg .b64 	%fd<35>;

	ld.param.u64 	%rd3, [_Z7zUpdatePdS_Pji_param_0];
	ld.param.u64 	%rd4, [_Z7zUpdatePdS_Pji_param_1];
	ld.param.u64 	%rd5, [_Z7zUpdatePdS_Pji_param_2];
	ld.param.u32 	%r17, [_Z7zUpdatePdS_Pji_param_3];
	cvta.to.global.u64 	%rd1, %rd3;
	cvta.to.global.u64 	%rd2, %rd4;
	cvta.to.global.u64 	%rd6, %rd5;
	mov.u32 	%r18, %ntid.x;
	mov.u32 	%r19, %ctaid.x;
	mov.u32 	%r20, %tid.x;
	mad.lo.s32 	%r21, %r18, %r19, %r20;
	shr.s32 	%r22, %r21, 31;
	shr.u32 	%r23, %r22, 27;
	add.s32 	%r24, %r21, %r23;
	and.b32  	%r25, %r24, -32;
	sub.s32 	%r1, %r21, %r25;
	shr.s32 	%r26, %r24, 5;
	shl.b32 	%r27, %r17, 8;
	add.s32 	%r28, %r27, %r26;
	mul.wide.s32 	%rd7, %r28, 4;
	add.s64 	%rd8, %rd6, %rd7;
	ld.global.nc.u32 	%r29, [%rd8];
	shl.b32 	%r30, %r29, 12;
	and.b32  	%r31, %r30, 67104768;
	shl.b32 	%r32, %r26, 12;
	add.s32 	%r36, %r1, %r31;
	add.s32 	%r37, %r36, -512;
	add.s32 	%r34, %r1, %r32;
	add.s32 	%r35, %r34, -512;
	mov.b32 	%r38, 0;
$L__BB1_1:
	.pragma "nounroll";
	mul.wide.s32 	%rd9, %r36, 8;
	add.s64 	%rd10, %rd1, %rd9;
	mul.wide.s32 	%rd11, %r34, 8;
	add.s64 	%rd12, %rd2, %rd11;
	ld.global.nc.f64 	%fd1, [%rd12];
	atom.global.add.f64 	%fd2, [%rd10], %fd1;
	ld.global.nc.f64 	%fd3, [%rd12+256];
	atom.global.add.f64 	%fd4, [%rd10+256], %fd3;
	ld.global.nc.f64 	%fd5, [%rd12+512];
	atom.global.add.f64 	%fd6, [%rd10+512], %fd5;
	ld.global.nc.f64 	%fd7, [%rd12+768];
	atom.global.add.f64 	%fd8, [%rd10+768], %fd7;
	ld.global.nc.f64 	%fd9, [%rd12+1024];
	atom.global.add.f64 	%fd10, [%rd10+1024], %fd9;
	ld.global.nc.f64 	%fd11, [%rd12+1280];
	atom.global.add.f64 	%fd12, [%rd10+1280], %fd11;
	ld.global.nc.f64 	%fd13, [%rd12+1536];
	atom.global.add.f64 	%fd14, [%rd10+1536], %fd13;
	ld.global.nc.f64 	%fd15, [%rd12+1792];
	atom.global.add.f64 	%fd16, [%rd10+1792], %fd15;
	ld.global.nc.f64 	%fd17, [%rd12+2048];
	atom.global.add.f64 	%fd18, [%rd10+2048], %fd17;
	ld.global.nc.f64 	%fd19, [%rd12+2304];
	atom.global.add.f64 	%fd20, [%rd10+2304], %fd19;
	ld.global.nc.f64 	%fd21, [%rd12+2560];
	atom.global.add.f64 	%fd22, [%rd10+2560], %fd21;
	ld.global.nc.f64 	%fd23, [%rd12+2816];
	atom.global.add.f64 	%fd24, [%rd10+2816], %fd23;
	ld.global.nc.f64 	%fd25, [%rd12+3072];
	atom.global.add.f64 	%fd26, [%rd10+3072], %fd25;
	ld.global.nc.f64 	%fd27, [%rd12+3328];
	atom.global.add.f64 	%fd28, [%rd10+3328], %fd27;
	ld.global.nc.f64 	%fd29, [%rd12+3584];
	atom.global.add.f64 	%fd30, [%rd10+3584], %fd29;
	ld.global.nc.f64 	%fd31, [%rd12+3840];
	atom.global.add.f64 	%fd32, [%rd10+3840], %fd31;
	add.s32 	%r38, %r38, 16;
	add.s32 	%r37, %r37, 512;
	add.s32 	%r36, %r36, 512;
	add.s32 	%r35, %r35, 512;
	add.s32 	%r34, %r34, 512;
	setp.ne.s32 	%p1, %r38, 128;
	@%p1 bra 	$L__BB1_1;
	and.b32  	%r33, %r1, 480;
	setp.eq.s32 	%p2, %r33, 0;
	@%p2 bra 	$L__BB1_4;
	mul.wide.s32 	%rd13, %r37, 8;
	add.s64 	%rd14, %rd1, %rd13;
	mul.wide.s32 	%rd15, %r35, 8;
	add.s64 	%rd16, %rd2, %rd15;
	ld.global.nc.f64 	%fd33, [%rd16+4096];
	atom.global.add.f64 	%fd34, [%rd14+4096], %fd33;
$L__BB1_4:
	ret;

}
	// .globl	_Z12mean_zUpdatePKdPd
.visible .entry _Z12mean_zUpdatePKdPd(
	.param .u64 .ptr .align 1 _Z12mean_zUpdatePKdPd_param_0,
	.param .u64 .ptr .align 1 _Z12mean_zUpdatePKdPd_param_1
)
{
	.reg .b32 	%r<5>;
	.reg .b64 	%rd<8>;
	.reg .b64 	%fd<4>;

	ld.param.u64 	%rd1, [_Z12mean_zUpdatePKdPd_param_0];
	ld.param.u64 	%rd2, [_Z12mean_zUpdatePKdPd_param_1];
	cvta.to.global.u64 	%rd3, %rd2;
	cvta.to.global.u64 	%rd4, %rd1;
	mov.u32 	%r1, %ntid.x;
	mov.u32 	%r2, %ctaid.x;
	mov.u32 	%r3, %tid.x;
	mad.lo.s32 	%r4, %r1, %r2, %r3;
	mul.wide.s32 	%rd5, %r4, 8;
	add.s64 	%rd6, %rd4, %rd5;
	ld.global.nc.f64 	%fd1, [%rd6];
	add.s64 	%rd7, %rd3, %rd5;
	ld.global.f64 	%fd2, [%rd7];
	add.f64 	%fd3, %fd1, %fd2;
	st.global.f64 	[%rd7], %fd3;
	ret;

}
	// .globl	_Z21reduction_sum_dividedPKdPdiid
.visible .entry _Z21reduction_sum_dividedPKdPdiid(
	.param .u64 .ptr .align 1 _Z21reduction_sum_dividedPKdPdiid_param_0,
	.param .u64 .ptr .align 1 _Z21reduction_sum_dividedPKdPdiid_param_1,
	.param .u32 _Z21reduction_sum_dividedPKdPdiid_param_2,
	.param .u32 _Z21reduction_sum_dividedPKdPdiid_param_3,
	.param .f64 _Z21reduction_sum_dividedPKdPdiid_param_4
)
{
	.reg .pred 	%p<75>;
	.reg .b32 	%r<153>;
	.reg .b64 	%rd<17>;
	.reg .b64 	%fd<74>;
	// demoted variable
	.shared .align 8 .b8 _ZZ21reduction_sum_dividedPKdPdiidE6buffer[256];
	ld.param.u64 	%rd3, [_Z21reduction_sum_dividedPKdPdiid_param_0];
	ld.param.u64 	%rd4, [_Z21reduction_sum_dividedPKdPdiid_param_1];
	ld.param.u32 	%r17, [_Z21reduction_sum_dividedPKdPdiid_param_2];
	ld.param.u32 	%r18, [_Z21reduction_sum_dividedPKdPdiid_param_3];
	ld.param.f64 	%fd7, [_Z21reduction_sum_dividedPKdPdiid_param_4];
	cvta.to.global.u64 	%rd1, %rd4;
	cvta.to.global.u64 	%rd2, %rd3;
	bar.sync 	0;
	mov.u32 	%r1, %ctaid.x;
	mov.u32 	%r19, %ntid.x;
	mov.u32 	%r2, %tid.x;
	mad.lo.s32 	%r3, %r1, %r19, %r2;
	setp.lt.s32 	%p1, %r17, 1;
	@%p1 bra 	$L__BB3_20;
	and.b32  	%r4, %r2, 31;
	shr.u32 	%r21, %r2, 2;
	mov.u32 	%r22, _ZZ21reduction_sum_dividedPKdPdiidE6buffer;
	add.s32 	%r5, %r22, %r21;
	shl.b32 	%r23, %r2, 3;
	add.s32 	%r6, %r22, %r23;
	setp.eq.s32 	%p2, %r17, 1;
	mov.b32 	%r152, 0;
	@%p2 bra 	$L__BB3_14;
	and.b32  	%r152, %r17, 2147483646;
	neg.s32 	%r151, %r152;
	mov.u32 	%r150, %r1;
$L__BB3_3:
	setp.ne.s32 	%p3, %r4, 0;
	rem.u32 	%r11, %r150, %r17;
	mad.lo.s32 	%r44, %r11, %r18, %r3;
	mul.wide.s32 	%rd5, %r44, 8;
	add.s64 	%rd6, %rd2, %rd5;
	ld.global.nc.f64 	%fd8, [%rd6];
	// begin inline asm
	mov.b64 {%r24,%r25}, %fd8;
	// end inline asm
	shfl.sync.bfly.b32	%r27|%p4, %r25, 16, 31, -1;
	shfl.sync.bfly.b32	%r26|%p5, %r24, 16, 31, -1;
	// begin inline asm
	mov.b64 %fd9, {%r26,%r27};
	// end inline asm
	add.f64 	%fd10, %fd8, %fd9;
	// begin inline asm
	mov.b64 {%r28,%r29}, %fd10;
	// end inline asm
	shfl.sync.bfly.b32	%r31|%p6, %r29, 8, 31, -1;
	shfl.sync.bfly.b32	%r30|%p7, %r28, 8, 31, -1;
	// begin inline asm
	mov.b64 %fd11, {%r30,%r31};
	// end inline asm
	add.f64 	%fd12, %fd10, %fd11;
	// begin inline asm
	mov.b64 {%r32,%r33}, %fd12;
	// end inline asm
	shfl.sync.bfly.b32	%r35|%p8, %r33, 4, 31, -1;
	shfl.sync.bfly.b32	%r34|%p9, %r32, 4, 31, -1;
	// begin inline asm
	mov.b64 %fd13, {%r34,%r35};
	// end inline asm
	add.f64 	%fd14, %fd12, %fd13;
	// begin inline asm
	mov.b64 {%r36,%r37}, %fd14;
	// end inline asm
	shfl.sync.bfly.b32	%r39|%p10, %r37, 2, 31, -1;
	shfl.sync.bfly.b32	%r38|%p11, %r36, 2, 31, -1;
	// begin inline asm
	mov.b64 %fd15, {%r38,%r39};
	// end inline asm
	add.f64 	%fd16, %fd14, %fd15;
	// begin inline asm
	mov.b64 {%r40,%r41}, %fd16;
	// end inline asm
	shfl.sync.bfly.b32	%r43|%p12, %r41, 1, 31, -1;
	shfl.sync.bfly.b32	%r42|%p13, %r40, 1, 31, -1;
	// begin inline asm
	mov.b64 %fd17, {%r42,%r43};
	// end inline asm
	add.f64 	%fd1, %fd16, %fd17;
	@%p3 bra 	$L__BB3_5;
	div.rn.f64 	%fd18, %fd1, %fd7;
	st.shared.f64 	[%r5], %fd18;
$L__BB3_5:
	setp.gt.u32 	%p14, %r2, 31;
	bar.sync 	0;
	@%p14 bra 	$L__BB3_8;
	setp.ne.s32 	%p15, %r2, 0;
	ld.shared.f64 	%fd19, [%r6];
	// begin inline asm
	mov.b64 {%r45,%r46}, %fd19;
	// end inline asm
	shfl.sync.bfly.b32	%r48|%p16, %r46, 16, 31, -1;
	shfl.sync.bfly.b32	%r47|%p17, %r45, 16, 31, -1;
	// begin inline asm
	mov.b64 %fd20, {%r47,%r48};
	// end inline asm
	add.f64 	%fd21, %fd19, %fd20;
	// begin inline asm
	mov.b64 {%r49,%r50}, %fd21;
	// end inline asm
	shfl.sync.bfly.b32	%r52|%p18, %r50, 8, 31, -1;
	shfl.sync.bfly.b32	%r51|%p19, %r49, 8, 31, -1;
	// begin inline asm
	mov.b64 %fd22, {%r51,%r52};
	// end inline asm
	add.f64 	%fd23, %fd21, %fd22;
	// begin inline asm
	mov.b64 {%r53,%r54}, %fd23;
	// end inline asm
	shfl.sync.bfly.b32	%r56|%p20, %r54, 4, 31, -1;
	shfl.sync.bfly.b32	%r55|%p21, %r53, 4, 31, -1;
	// begin inline asm
	mov.b64 %fd24, {%r55,%r56};
	// end inline asm
	add.f64 	%fd25, %fd23, %fd24;
	// begin inline asm
	mov.b64 {%r57,%r58}, %fd25;
	// end inline asm
	shfl.sync.bfly.b32	%r60|%p22, %r58, 2, 31, -1;
	shfl.sync.bfly.b32	%r59|%p23, %r57, 2, 31, -1;
	// begin inline asm
	mov.b64 %fd26, {%r59,%r60};
	// end inline asm
	add.f64 	%fd27, %fd25, %fd26;
	// begin inline asm
	mov.b64 {%r61,%r62}, %fd27;
	// end inline asm
	shfl.sync.bfly.b32	%r64|%p24, %r62, 1, 31, -1;
	shfl.sync.bfly.b32	%r63|%p25, %r61, 1, 31, -1;
	// begin inline asm
	mov.b64 %fd28, {%r63,%r64};
	// end inline asm
	add.f64 	%fd2, %fd27, %fd28;
	@%p15 bra 	$L__BB3_8;
	mul.wide.u32 	%rd7, %r11, 8;
	add.s64 	%rd8, %rd1, %rd7;
	atom.global.add.f64 	%fd29, [%rd8], %fd2;
$L__BB3_8:
	setp.ne.s32 	%p26, %r4, 0;
	add.s32 	%r85, %r150, 1;
	rem.u32 	%r12, %r85, %r17;
	mad.lo.s32 	%r86, %r12, %r18, %r3;
	mul.wide.s32 	%rd9, %r86, 8;
	add.s64 	%rd10, %rd2, %rd9;
	ld.global.nc.f64 	%fd30, [%rd10];
	// begin inline asm
	mov.b64 {%r65,%r66}, %fd30;
	// end inline asm
	shfl.sync.bfly.b32	%r68|%p27, %r66, 16, 31, -1;
	shfl.sync.bfly.b32	%r67|%p28, %r65, 16, 31, -1;
	// begin inline asm
	mov.b64 %fd31, {%r67,%r68};
	// end inline asm
	add.f64 	%fd32, %fd30, %fd31;
	// begin inline asm
	mov.b64 {%r69,%r70}, %fd32;
	// end inline asm
	shfl.sync.bfly.b32	%r72|%p29, %r70, 8, 31, -1;
	shfl.sync.bfly.b32	%r71|%p30, %r69, 8, 31, -1;
	// begin inline asm
	mov.b64 %fd33, {%r71,%r72};
	// end inline asm
	add.f64 	%fd34, %fd32, %fd33;
	// begin inline asm
	mov.b64 {%r73,%r74}, %fd34;
	// end inline asm
	shfl.sync.bfly.b32	%r76|%p31, %r74, 4, 31, -1;
	shfl.sync.bfly.b32	%r75|%p32, %r73, 4, 31, -1;
	// begin inline asm
	mov.b64 %fd35, {%r75,%r76};
	// end inline asm
	add.f64 	%fd36, %fd34, %fd35;
	// begin inline asm
	mov.b64 {%r77,%r78}, %fd36;
	// end inline asm
	shfl.sync.bfly.b32	%r80|%p33, %r78, 2, 31, -1;
	shfl.sync.bfly.b32	%r79|%p34, %r77, 2, 31, -1;
	// begin inline asm
	mov.b64 %fd37, {%r79,%r80};
	// end inline asm
	add.f64 	%fd38, %fd36, %fd37;
	// begin inline asm
	mov.b64 {%r81,%r82}, %fd38;
	// end inline asm
	shfl.sync.bfly.b32	%r84|%p35, %r82, 1, 31, -1;
	shfl.sync.bfly.b32	%r83|%p36, %r81, 1, 31, -1;
	// begin inline asm
	mov.b64 %fd39, {%r83,%r84};
	// end inline asm
	add.f64 	%fd3, %fd38, %fd39;
	@%p26 bra 	$L__BB3_10;
	div.rn.f64 	%fd40, %fd3, %fd7;
	st.shared.f64 	[%r5], %fd40;
$L__BB3_10:
	setp.gt.u32 	%p37, %r2, 31;
	bar.sync 	0;
	@%p37 bra 	$L__BB3_13;
	setp.ne.s32 	%p38, %r2, 0;
	ld.shared.f64 	%fd41, [%r6];
	// begin inline asm
	mov.b64 {%r87,%r88}, %fd41;
	// end inline asm
	shfl.sync.bfly.b32	%r90|%p39, %r88, 16, 31, -1;
	shfl.sync.bfly.b32	%r89|%p40, %r87, 16, 31, -1;
	// begin inline asm
	mov.b64 %fd42, {%r89,%r90};
	// end inline asm
	add.f64 	%fd43, %fd41, %fd42;
	// begin inline asm
	mov.b64 {%r91,%r92}, %fd43;
	// end inline asm
	shfl.sync.bfly.b32	%r94|%p41, %r92, 8, 31, -1;
	shfl.sync.bfly.b32	%r93|%p42, %r91, 8, 31, -1;
	// begin inline asm
	mov.b64 %fd44, {%r93,%r94};
	// end inline asm
	add.f64 	%fd45, %fd43, %fd44;
	// begin inline asm
	mov.b64 {%r95,%r96}, %fd45;
	// end inline asm
	shfl.sync.bfly.b32	%r98|%p43, %r96, 4, 31, -1;
	shfl.sync.bfly.b32	%r97|%p44, %r95, 4, 31, -1;
	// begin inline asm
	mov.b64 %fd46, {%r97,%r98};
	// end inline asm
	add.f64 	%fd47, %fd45, %fd46;
	// begin inline asm
	mov.b64 {%r99,%r100}, %fd47;
	// end inline asm
	shfl.sync.bfly.b32	%r102|%p45, %r100, 2, 31, -1;
	shfl.sync.bfly.b32	%r101|%p46, %r99, 2, 31, -1;
	// begin inline asm
	mov.b64 %fd48, {%r101,%r102};
	// end inline asm
	add.f64 	%fd49, %fd47, %fd48;
	// begin inline asm
	mov.b64 {%r103,%r104}, %fd49;
	// end inline asm
	shfl.sync.bfly.b32	%r106|%p47, %r104, 1, 31, -1;
	shfl.sync.bfly.b32	%r105|%p48, %r103, 1, 31, -1;
	// begin inline asm
	mov.b64 %fd50, {%r105,%r106};
	// end inline asm
	add.f64 	%fd4, %fd49, %fd50;
	@%p38 bra 	$L__BB3_13;
	mul.wide.u32 	%rd11, %r12, 8;
	add.s64 	%rd12, %rd1, %rd11;
	atom.global.add.f64 	%fd51, [%rd12], %fd4;
$L__BB3_13:
	add.s32 	%r151, %r151, 2;
	add.s32 	%r150, %r150, 2;
	setp.ne.s32 	%p49, %r151, 0;
	@%p49 bra 	$L__BB3_3;
$L__BB3_14:
	and.b32  	%r107, %r17, 1;
	setp.eq.b32 	%p50, %r107, 1;
	not.pred 	%p51, %p50;
	@%p51 bra 	$L__BB3_20;
	setp.ne.s32 	%p52, %r4, 0;
	add.s32 	%r128, %r152, %r1;
	rem.u32 	%r16, %r128, %r17;
	mad.lo.s32 	%r129, %r16, %r18, %r3;
	mul.wide.s32 	%rd13, %r129, 8;
	add.s64 	%rd14, %rd2, %rd13;
	ld.global.nc.f64 	%fd52, [%rd14];
	// begin inline asm
	mov.b64 {%r108,%r109}, %fd52;
	// end inline asm
	shfl.sync.bfly.b32	%r111|%p53, %r109, 16, 31, -1;
	shfl.sync.bfly.b32	%r110|%p54, %r108, 16, 31, -1;
	// begin inline asm
	mov.b64 %fd53, {%r110,%r111};
	// end inline asm
	add.f64 	%fd54, %fd52, %fd53;
	// begin inline asm
	mov.b64 {%r112,%r113}, %fd54;
	// end inline asm
	shfl.sync.bfly.b32	%r115|%p55, %r113, 8, 31, -1;
	shfl.sync.bfly.b32	%r114|%p56, %r112, 8, 31, -1;
	// begin inline asm
	mov.b64 %fd55, {%r114,%r115};
	// end inline asm
	add.f64 	%fd56, %fd54, %fd55;
	// begin inline asm
	mov.b64 {%r116,%r117}, %fd56;
	// end inline asm
	shfl.sync.bfly.b32	%r119|%p57, %r117, 4, 31, -1;
	shfl.sync.bfly.b32	%r118|%p58, %r116, 4, 31, -1;
	// begin inline asm
	mov.b64 %fd57, {%r118,%r119};
	// end inline asm
	add.f64 	%fd58, %fd56, %fd57;
	// begin inline asm
	mov.b64 {%r120,%r121}, %fd58;
	// end inline asm
	shfl.sync.bfly.b32	%r123|%p59, %r121, 2, 31, -1;
	shfl.sync.bfly.b32	%r122|%p60, %r120, 2, 31, -1;
	// begin inline asm
	mov.b64 %fd59, {%r122,%r123};
	// end inline asm
	add.f64 	%fd60, %fd58, %fd59;
	// begin inline asm
	mov.b64 {%r124,%r125}, %fd60;
	// end inline asm
	shfl.sync.bfly.b32	%r127|%p61, %r125, 1, 31, -1;
	shfl.sync.bfly.b32	%r126|%p62, %r124, 1, 31, -1;
	// begin inline asm
	mov.b64 %fd61, {%r126,%r127};
	// end inline asm
	add.f64 	%fd5, %fd60, %fd61;
	@%p52 bra 	$L__BB3_17;
	div.rn.f64 	%fd62, %fd5, %fd7;
	st.shared.f64 	[%r5], %fd62;
$L__BB3_17:
	setp.gt.u32 	%p63, %r2, 31;
	bar.sync 	0;
	@%p63 bra 	$L__BB3_20;
	setp.ne.s32 	%p64, %r2, 0;
	ld.shared.f64 	%fd63, [%r6];
	// begin inline asm
	mov.b64 {%r130,%r131}, %fd63;
	// end inline asm
	shfl.sync.bfly.b32	%r133|%p65, %r131, 16, 31, -1;
	shfl.sync.bfly.b32	%r132|%p66, %r130, 16, 31, -1;
	// begin inline asm
	mov.b64 %fd64, {%r132,%r133};
	// end inline asm
	add.f64 	%fd65, %fd63, %fd64;
	// begin inline asm
	mov.b64 {%r134,%r135}, %fd65;
	// end inline asm
	shfl.sync.bfly.b32	%r137|%p67, %r135, 8, 31, -1;
	shfl.sync.bfly.b32	%r136|%p68, %r134, 8, 31, -1;
	// begin inline asm
	mov.b64 %fd66, {%r136,%r137};
	// end inline asm
	add.f64 	%fd67, %fd65, %fd66;
	// begin inline asm
	mov.b64 {%r138,%r139}, %fd67;
	// end inline asm
	shfl.sync.bfly.b32	%r141|%p69, %r139, 4, 31, -1;
	shfl.sync.bfly.b32	%r140|%p70, %r138, 4, 31, -1;
	// begin inline asm
	mov.b64 %fd68, {%r140,%r141};
	// end inline asm
	add.f64 	%fd69, %fd67, %fd68;
	// begin inline asm
	mov.b64 {%r142,%r143}, %fd69;
	// end inline asm
	shfl.sync.bfly.b32	%r145|%p71, %r143, 2, 31, -1;
	shfl.sync.bfly.b32	%r144|%p72, %r142, 2, 31, -1;
	// begin inline asm
	mov.b64 %fd70, {%r144,%r145};
	// end inline asm
	add.f64 	%fd71, %fd69, %fd70;
	// begin inline asm
	mov.b64 {%r146,%r147}, %fd71;
	// end inline asm
	shfl.sync.bfly.b32	%r149|%p73, %r147, 1, 31, -1;
	shfl.sync.bfly.b32	%r148|%p74, %r146, 1, 31, -1;
	// begin inline asm
	mov.b64 %fd72, {%r148,%r149};
	// end inline asm
	add.f64 	%fd6, %fd71, %fd72;
	@%p64 bra 	$L__BB3_20;
	mul.wide.u32 	%rd15, %r16, 8;
	add.s64 	%rd16, %rd1, %rd15;
	atom.global.add.f64 	%fd73, [%rd16], %fd6;
$L__BB3_20:
	ret;

}
	// .globl	_Z20parallel_sum_dividedPKdPdiid
.visible .entry _Z20parallel_sum_dividedPKdPdiid(
	.param .u64 .ptr .align 1 _Z20parallel_sum_dividedPKdPdiid_param_0,
	.param .u64 .ptr .align 1 _Z20parallel_sum_dividedPKdPdiid_param_1,
	.param .u32 _Z20parallel_sum_dividedPKdPdiid_param_2,
	.param .u32 _Z20parallel_sum_dividedPKdPdiid_param_3,
	.param .f64 _Z20parallel_sum_dividedPKdPdiid_param_4
)
{
	.reg .pred 	%p<10>;
	.reg .b32 	%r<38>;
	.reg .b64 	%rd<43>;
	.reg .b64 	%fd<85>;

	ld.param.u64 	%rd3, [_Z20parallel_sum_dividedPKdPdiid_param_0];
	ld.param.u64 	%rd2, [_Z20parallel_sum_dividedPKdPdiid_param_1];
	ld.param.u32 	%r23, [_Z20parallel_sum_dividedPKdPdiid_param_2];
	ld.param.u32 	%r24, [_Z20parallel_sum_dividedPKdPdiid_param_3];
	ld.param.f64 	%fd14, [_Z20parallel_sum_dividedPKdPdiid_param_4];
	cvta.to.global.u64 	%rd1, %rd3;
	mov.u32 	%r25, %ctaid.x;
	mov.u32 	%r26, %ntid.x;
	mov.u32 	%r27, %tid.x;
	mad.lo.s32 	%r1, %r25, %r26, %r27;
	setp.lt.s32 	%p1, %r23, 1;
	mov.f64 	%fd84, 0d0000000000000000;
	@%p1 bra 	$L__BB4_13;
	and.b32  	%r2, %r23, 15;
	setp.lt.u32 	%p2, %r23, 16;
	mov.f64 	%fd84, 0d0000000000000000;
	mov.b32 	%r34, 0;
	@%p2 bra 	$L__BB4_4;
	and.b32  	%r34, %r23, 2147483632;
	neg.s32 	%r32, %r34;
	shl.b32 	%r5, %r24, 4;
	mov.f64 	%fd84, 0d0000000000000000;
	mul.wide.s32 	%rd6, %r24, 8;
	mov.u32 	%r31, %r1;
$L__BB4_3:
	.pragma "nounroll";
	mul.wide.s32 	%rd4, %r31, 8;
	add.s64 	%rd5, %rd1, %rd4;
	ld.global.nc.f64 	%fd19, [%rd5];
	add.f64 	%fd20, %fd84, %fd19;
	add.s64 	%rd7, %rd5, %rd6;
	ld.global.nc.f64 	%fd21, [%rd7];
	add.f64 	%fd22, %fd20, %fd21;
	add.s64 	%rd8, %rd7, %rd6;
	ld.global.nc.f64 	%fd23, [%rd8];
	add.f64 	%fd24, %fd22, %fd23;
	add.s64 	%rd9, %rd8, %rd6;
	ld.global.nc.f64 	%fd25, [%rd9];
	add.f64 	%fd26, %fd24, %fd25;
	add.s64 	%rd10, %rd9, %rd6;
	ld.global.nc.f64 	%fd27, [%rd10];
	add.f64 	%fd28, %fd26, %fd27;
	add.s64 	%rd11, %rd10, %rd6;
	ld.global.nc.f64 	%fd29, [%rd11];
	add.f64 	%fd30, %fd28, %fd29;
	add.s64 	%rd12, %rd11, %rd6;
	ld.global.nc.f64 	%fd31, [%rd12];
	add.f64 	%fd32, %fd30, %fd31;
	add.s64 	%rd13, %rd12, %rd6;
	ld.global.nc.f64 	%fd33, [%rd13];
	add.f64 	%fd34, %fd32, %fd33;
	add.s64 	%rd14, %rd13, %rd6;
	ld.global.nc.f64 	%fd35, [%rd14];
	add.f64 	%fd36, %fd34, %fd35;
	add.s64 	%rd15, %rd14, %rd6;
	ld.global.nc.f64 	%fd37, [%rd15];
	add.f64 	%fd38, %fd36, %fd37;
	add.s64 	%rd16, %rd15, %rd6;
	ld.global.nc.f64 	%fd39, [%rd16];
	add.f64 	%fd40, %fd38, %fd39;
	add.s64 	%rd17, %rd16, %rd6;
	ld.global.nc.f64 	%fd41, [%rd17];
	add.f64 	%fd42, %fd40, %fd41;
	add.s64 	%rd18, %rd17, %rd6;
	ld.global.nc.f64 	%fd43, [%rd18];
	add.f64 	%fd44, %fd42, %fd43;
	add.s64 	%rd19, %rd18, %rd6;
	ld.global.nc.f64 	%fd45, [%rd19];
	add.f64 	%fd46, %fd44, %fd45;
	add.s64 	%rd20, %rd19, %rd6;
	ld.global.nc.f64 	%fd47, [%rd20];
	add.f64 	%fd48, %fd46, %fd47;
	add.s64 	%rd21, %rd20, %rd6;
	ld.global.nc.f64 	%fd49, [%rd21];
	add.f64 	%fd84, %fd48, %fd49;
	add.s32 	%r32, %r32, 16;
	add.s32 	%r31, %r31, %r5;
	setp.ne.s32 	%p3, %r32, 0;
	@%p3 bra 	$L__BB4_3;
$L__BB4_4:
	setp.eq.s32 	%p4, %r2, 0;
	@%p4 bra 	$L__BB4_13;
	and.b32  	%r11, %r23, 7;
	setp.lt.u32 	%p5, %r2, 8;
	@%p5 bra 	$L__BB4_7;
	mad.lo.s32 	%r29, %r34, %r24, %r1;
	mul.wide.s32 	%rd22, %r29, 8;
	add.s64 	%rd23, %rd1, %rd22;
	ld.global.nc.f64 	%fd51, [%rd23];
	add.f64 	%fd52, %fd84, %fd51;
	mul.wide.s32 	%rd24, %r24, 8;
	add.s64 	%rd25, %rd23, %rd24;
	ld.global.nc.f64 	%fd53, [%rd25];
	add.f64 	%fd54, %fd52, %fd53;
	add.s64 	%rd26, %rd25, %rd24;
	ld.global.nc.f64 	%fd55, [%rd26];
	add.f64 	%fd56, %fd54, %fd55;
	add.s64 	%rd27, %rd26, %rd24;
	ld.global.nc.f64 	%fd57, [%rd27];
	add.f64 	%fd58, %fd56, %fd57;
	add.s64 	%rd28, %rd27, %rd24;
	ld.global.nc.f64 	%fd59, [%rd28];
	add.f64 	%fd60, %fd58, %fd59;
	add.s64 	%rd29, %rd28, %rd24;
	ld.global.nc.f64 	%fd61, [%rd29];
	add.f64 	%fd62, %fd60, %fd61;
	add.s64 	%rd30, %rd29, %rd24;
	ld.global.nc.f64 	%fd63, [%rd30];
	add.f64 	%fd64, %fd62, %fd63;
	add.s64 	%rd31, %rd30, %rd24;
	ld.global.nc.f64 	%fd65, [%rd31];
	add.f64 	%fd84, %fd64, %fd65;
	add.s32 	%r34, %r34, 8;
$L__BB4_7:
	setp.eq.s32 	%p6, %r11, 0;
	@%p6 bra 	$L__BB4_13;
	and.b32  	%r14, %r23, 3;
	setp.lt.u32 	%p7, %r11, 4;
	@%p7 bra 	$L__BB4_10;
	mad.lo.s32 	%r30, %r34, %r24, %r1;
	mul.wide.s32 	%rd32, %r30, 8;
	add.s64 	%rd33, %rd1, %rd32;
	ld.global.nc.f64 	%fd67, [%rd33];
	add.f64 	%fd68, %fd84, %fd67;
	mul.wide.s32 	%rd34, %r24, 8;
	add.s64 	%rd35, %rd33, %rd34;
	ld.global.nc.f64 	%fd69, [%rd35];
	add.f64 	%fd70, %fd68, %fd69;
	add.s64 	%rd36, %rd35, %rd34;
	ld.global.nc.f64 	%fd71, [%rd36];
	add.f64 	%fd72, %fd70, %fd71;
	add.s64 	%rd37, %rd36, %rd34;
	ld.global.nc.f64 	%fd73, [%rd37];
	add.f64 	%fd84, %fd72, %fd73;
	add.s32 	%r34, %r34, 4;
$L__BB4_10:
	setp.eq.s32 	%p8, %r14, 0;
	@%p8 bra 	$L__BB4_13;
	mad.lo.s32 	%r37, %r34, %r24, %r1;
	neg.s32 	%r36, %r14;
$L__BB4_12:
	.pragma "nounroll";
	mul.wide.s32 	%rd38, %r37, 8;
	add.s64 	%rd39, %rd1, %rd38;
	ld.global.nc.f64 	%fd74, [%rd39];
	add.f64 	%fd84, %fd84, %fd74;
	add.s32 	%r37, %r37, %r24;
	add.s32 	%r36, %r36, 1;
	setp.ne.s32 	%p9, %r36, 0;
	@%p9 bra 	$L__BB4_12;
$L__BB4_13:
	cvta.to.global.u64 	%rd40, %rd2;
	div.rn.f64 	%fd75, %fd84, %fd14;
	mul.wide.s32 	%rd41, %r1, 8;
	add.s64 	%rd42, %rd40, %rd41;
	st.global.f64 	[%rd42], %fd75;
	ret;

}


// ===== COMPILED SASS (sm_100) =====

	.target	sm_100

	.elftype	@"ET_EXEC"


//--------------------- .note.nv.tkinfo           --------------------------
	.section	.note.nv.tkinfo,"",@"SHT_NOTE"
	.sectionflags	@"SHF_NOTE_NV_TKINFO"
	.tkinfo
        /*0018*/ 	.word	0x00000002
        /*0030*/ 	.string	""
        /*0030*/ 	.string	"ptxas"
        /*0030*/ 	.string	"Cuda compilation tools, release 13.0, V13.0.88"
        /*0030*/ 	.string	"Build cuda_13.0.r13.0/compiler.36424714_0"
        /*0030*/ 	.string	"-arch sm_100 -m 64 "



//--------------------- .note.nv.cuinfo           --------------------------
	.section	.note.nv.cuinfo,"",@"SHT_NOTE"
	.sectionflags	@"SHF_NOTE_NV_CUINFO"
        /*0018*/ 	.short	0x0002
        /*001a*/ 	.short	0x0064
        /*001c*/ 	.short	0x0082
	.zero		2


//--------------------- .nv.info                  --------------------------
	.section	.nv.info,"",@"SHT_CUDA_INFO"
	.align	4


	//----- nvinfo : EIATTR_REGCOUNT
	.align		4
        /*0000*/ 	.byte	0x04, 0x2f
        /*0002*/ 	.short	(.L_10 - .L_9)
	.align		4
.L_9:
        /*0004*/ 	.word	index@(_Z10zCalculatePKdS0_S0_S0_PdPKji)
        /*0008*/ 	.word	0x0000001e


	//----- nvinfo : EIATTR_FRAME_SIZE
	.align		4
.L_10:
        /*000c*/ 	.byte	0x04, 0x11
        /*000e*/ 	.short	(.L_12 - .L_11)
	.align		4
.L_11:
        /*0010*/ 	.word	index@($__internal_2_$__cuda_sm20_dblrcp_rn_slowpath_v3)
        /*0014*/ 	.word	0x00000000


	//----- nvinfo : EIATTR_FRAME_SIZE
	.align		4
.L_12:
        /*0018*/ 	.byte	0x04, 0x11
        /*001a*/ 	.short	(.L_14 - .L_13)
	.align		4
.L_13:
        /*001c*/ 	.word	index@(_Z10zCalculatePKdS0_S0_S0_PdPKji)
        /*0020*/ 	.word	0x00000000


	//----- nvinfo : EIATTR_REGCOUNT
	.align		4
.L_14:
        /*0024*/ 	.byte	0x04, 0x2f
        /*0026*/ 	.short	(.L_16 - .L_15)
	.align		4
.L_15:
        /*0028*/ 	.word	index@(_Z7zUpdatePdS_Pji)
        /*002c*/ 	.word	0x00000020


	//----- nvinfo : EIATTR_FRAME_SIZE
	.align		4
.L_16:
        /*0030*/ 	.byte	0x04, 0x11
        /*0032*/ 	.short	(.L_18 - .L_17)
	.align		4
.L_17:
        /*0034*/ 	.word	index@(_Z7zUpdatePdS_Pji)
        /*0038*/ 	.word	0x00000000


	//----- nvinfo : EIATTR_REGCOUNT
	.align		4
.L_18:
        /*003c*/ 	.byte	0x04, 0x2f
        /*003e*/ 	.short	(.L_20 - .L_19)
	.align		4
.L_19:
        /*0040*/ 	.word	index@(_Z12mean_zUpdatePKdPd)
        /*0044*/ 	.word	0x0000000a


	//----- nvinfo : EIATTR_FRAME_SIZE
	.align		4
.L_20:
        /*0048*/ 	.byte	0x04, 0x11
        /*004a*/ 	.short	(.L_22 - .L_21)
	.align		4
.L_21:
        /*004c*/ 	.word	index@(_Z12mean_zUpdatePKdPd)
        /*0050*/ 	.word	0x00000000


	//----- nvinfo : EIATTR_REGCOUNT
	.align		4
.L_22:
        /*0054*/ 	.byte	0x04, 0x2f
        /*0056*/ 	.short	(.L_24 - .L_23)
	.align		4
.L_23:
        /*0058*/ 	.word	index@(_Z21reduction_sum_dividedPKdPdiid)
        /*005c*/ 	.word	0x00000025


	//----- nvinfo : EIATTR_FRAME_SIZE
	.align		4
.L_24:
        /*0060*/ 	.byte	0x04, 0x11
        /*0062*/ 	.short	(.L_26 - .L_25)
	.align		4
.L_25:
        /*0064*/ 	.word	index@($__internal_1_$__cuda_sm20_div_rn_f64_full)
        /*0068*/ 	.word	0x00000000


	//----- nvinfo : EIATTR_FRAME_SIZE
	.align		4
.L_26:
        /*006c*/ 	.byte	0x04, 0x11
        /*006e*/ 	.short	(.L_28 - .L_27)
	.align		4
.L_27:
        /*0070*/ 	.word	index@(_Z21reduction_sum_dividedPKdPdiid)
        /*0074*/ 	.word	0x00000000


	//----- nvinfo : EIATTR_REGCOUNT
	.align		4
.L_28:
        /*0078*/ 	.byte	0x04, 0x2f
        /*007a*/ 	.short	(.L_30 - .L_29)
	.align		4
.L_29:
        /*007c*/ 	.word	index@(_Z20parallel_sum_dividedPKdPdiid)
        /*0080*/ 	.word	0x00000020


	//----- nvinfo : EIATTR_FRAME_SIZE
	.align		4
.L_30:
        /*0084*/ 	.byte	0x04, 0x11
        /*0086*/ 	.short	(.L_32 - .L_31)
	.align		4
.L_31:
        /*0088*/ 	.word	index@($__internal_0_$__cuda_sm20_div_rn_f64_full)
        /*008c*/ 	.word	0x00000000


	//----- nvinfo : EIATTR_FRAME_SIZE
	.align		4
.L_32:
        /*0090*/ 	.byte	0x04, 0x11
        /*0092*/ 	.short	(.L_34 - .L_33)
	.align		4
.L_33:
        /*0094*/ 	.word	index@(_Z20parallel_sum_dividedPKdPdiid)
        /*0098*/ 	.word	0x00000000


	//----- nvinfo : EIATTR_MIN_STACK_SIZE
	.align		4
.L_34:
        /*009c*/ 	.byte	0x04, 0x12
        /*009e*/ 	.short	(.L_36 - .L_35)
	.align		4
.L_35:
        /*00a0*/ 	.word	index@(_Z20parallel_sum_dividedPKdPdiid)
        /*00a4*/ 	.word	0x00000000


	//----- nvinfo : EIATTR_MIN_STACK_SIZE
	.align		4
.L_36:
        /*00a8*/ 	.byte	0x04, 0x12
        /*00aa*/ 	.short	(.L_38 - .L_37)
	.align		4
.L_37:
        /*00ac*/ 	.word	index@(_Z21reduction_sum_dividedPKdPdiid)
        /*00b0*/ 	.word	0x00000000


	//----- nvinfo : EIATTR_MIN_STACK_SIZE
	.align		4
.L_38:
        /*00b4*/ 	.byte	0x04, 0x12
        /*00b6*/ 	.short	(.L_40 - .L_39)
	.align		4
.L_39:
        /*00b8*/ 	.word	index@(_Z12mean_zUpdatePKdPd)
        /*00bc*/ 	.word	0x00000000


	//----- nvinfo : EIATTR_MIN_STACK_SIZE
	.align		4
.L_40:
        /*00c0*/ 	.byte	0x04, 0x12
        /*00c2*/ 	.short	(.L_42 - .L_41)
	.align		4
.L_41:
        /*00c4*/ 	.word	index@(_Z7zUpdatePdS_Pji)
        /*00c8*/ 	.word	0x00000000


	//----- nvinfo : EIATTR_MIN_STACK_SIZE
	.align		4
.L_42:
        /*00cc*/ 	.byte	0x04, 0x12
        /*00ce*/ 	.short	(.L_44 - .L_43)
	.align		4
.L_43:
        /*00d0*/ 	.word	index@(_Z10zCalculatePKdS0_S0_S0_PdPKji)
        /*00d4*/ 	.word	0x00000000
.L_44:


//--------------------- .nv.compat                --------------------------
	.section	.nv.compat,"",@"SHT_CUDA_COMPAT_INFO"
	.align	4
        /*0000*/ 	.byte	0x02, 0x09, 0x00, 0x00, 0x02, 0x02, 0x01, 0x00, 0x02, 0x05, 0x05, 0x00, 0x03, 0x07, 0x01, 0x01
        /*0010*/ 	.byte	0x02, 0x03, 0x00, 0x00, 0x02, 0x06, 0x01, 0x00, 0x04, 0x0b, 0x08, 0x00, 0x01, 0x00, 0x00, 0x00
        /*0020*/ 	.byte	0x00, 0x00, 0x00, 0x00


//--------------------- .nv.info._Z20parallel_sum_dividedPKdPdiid --------------------------
	.section	.nv.info._Z20parallel_sum_dividedPKdPdiid,"",@"SHT_CUDA_INFO"
	.sectionflags	@""
	.align	4


	//----- nvinfo : EIATTR_CUDA_API_VERSION
	.align		4
        /*0000*/ 	.byte	0x04, 0x37
        /*0002*/ 	.short	(.L_46 - .L_45)
.L_45:
        /*0004*/ 	.word	0x00000082


	//----- nvinfo : EIATTR_KPARAM_INFO
	.align		4
.L_46:
        /*0008*/ 	.byte	0x04, 0x17
        /*000a*/ 	.short	(.L_48 - .L_47)
.L_47:
        /*000c*/ 	.word	0x00000000
        /*0010*/ 	.short	0x0004
        /*0012*/ 	.short	0x0018
        /*0014*/ 	.byte	0x00, 0xf0, 0x21, 0x00


	//----- nvinfo : EIATTR_KPARAM_INFO
	.align		4
.L_48:
        /*0018*/ 	.byte	0x04, 0x17
        /*001a*/ 	.short	(.L_50 - .L_49)
.L_49:
        /*001c*/ 	.word	0x00000000
        /*0020*/ 	.short	0x0003
        /*0022*/ 	.short	0x0014
        /*0024*/ 	.byte	0x00, 0xf0, 0x11, 0x00


	//----- nvinfo : EIATTR_KPARAM_INFO
	.align		4
.L_50:
        /*0028*/ 	.byte	0x04, 0x17
        /*002a*/ 	.short	(.L_52 - .L_51)
.L_51:
        /*002c*/ 	.word	0x00000000
        /*0030*/ 	.short	0x0002
        /*0032*/ 	.short	0x0010
        /*0034*/ 	.byte	0x00, 0xf0, 0x11, 0x00


	//----- nvinfo : EIATTR_KPARAM_INFO
	.align		4
.L_52:
        /*0038*/ 	.byte	0x04, 0x17
        /*003a*/ 	.short	(.L_54 - .L_53)
.L_53:
        /*003c*/ 	.word	0x00000000
        /*0040*/ 	.short	0x0001
        /*0042*/ 	.short	0x0008
        /*0044*/ 	.byte	0x00, 0xf5, 0x21, 0x00


	//----- nvinfo : EIATTR_KPARAM_INFO
	.align		4
.L_54:
        /*0048*/ 	.byte	0x04, 0x17
        /*004a*/ 	.short	(.L_56 - .L_55)
.L_55:
        /*004c*/ 	.word	0x00000000
        /*0050*/ 	.short	0x0000
        /*0052*/ 	.short	0x0000
        /*0054*/ 	.byte	0x00, 0xf5, 0x21, 0x00


	//----- nvinfo : EIATTR_SPARSE_MMA_MASK
	.align		4
.L_56:
        /*0058*/ 	.byte	0x03, 0x50
        /*005a*/ 	.short	0x0000


	//----- nvinfo : EIATTR_MAXREG_COUNT
	.align		4
        /*005c*/ 	.byte	0x03, 0x1b
        /*005e*/ 	.short	0x00ff


	//----- nvinfo : EIATTR_MERCURY_ISA_VERSION
	.align		4
        /*0060*/ 	.byte	0x03, 0x5f
        /*0062*/ 	.short	0x0101


	//----- nvinfo : EIATTR_VRC_CTA_INIT_COUNT
	.align		4
        /*0064*/ 	.byte	0x02, 0x4a
	.zero		1
	.zero		1


	//----- nvinfo : EIATTR_EXIT_INSTR_OFFSETS
	.align		4
        /*0068*/ 	.byte	0x04, 0x1c
        /*006a*/ 	.short	(.L_58 - .L_57)


	//   ....[0]....
.L_57:
        /*006c*/ 	.word	0x00000a50


	//----- nvinfo : EIATTR_CRS_STACK_SIZE
	.align		4
.L_58:
        /*0070*/ 	.byte	0x04, 0x1e
        /*0072*/ 	.short	(.L_60 - .L_59)
.L_59:
        /*0074*/ 	.word	0x00000000


	//----- nvinfo : EIATTR_CBANK_PARAM_SIZE
	.align		4
.L_60:
        /*0078*/ 	.byte	0x03, 0x19
        /*007a*/ 	.short	0x0020


	//----- nvinfo : EIATTR_PARAM_CBANK
	.align		4
        /*007c*/ 	.byte	0x04, 0x0a
        /*007e*/ 	.short	(.L_62 - .L_61)
	.align		4
.L_61:
        /*0080*/ 	.word	index@(.nv.constant0._Z20parallel_sum_dividedPKdPdiid)
        /*0084*/ 	.short	0x0380
        /*0086*/ 	.short	0x0020


	//----- nvinfo : EIATTR_SW_WAR
	.align		4
.L_62:
        /*0088*/ 	.byte	0x04, 0x36
        /*008a*/ 	.short	(.L_64 - .L_63)
.L_63:
        /*008c*/ 	.word	0x00000008
.L_64:


//--------------------- .nv.info._Z21reduction_sum_dividedPKdPdiid --------------------------
	.section	.nv.info._Z21reduction_sum_dividedPKdPdiid,"",@"SHT_CUDA_INFO"
	.sectionflags	@""
	.align	4


	//----- nvinfo : EIATTR_CUDA_API_VERSION
	.align		4
        /*0000*/ 	.byte	0x04, 0x37
        /*0002*/ 	.short	(.L_66 - .L_65)
.L_65:
        /*0004*/ 	.word	0x00000082


	//----- nvinfo : EIATTR_KPARAM_INFO
	.align		4
.L_66:
        /*0008*/ 	.byte	0x04, 0x17
        /*000a*/ 	.short	(.L_68 - .L_67)
.L_67:
        /*000c*/ 	.word	0x00000000
        /*0010*/ 	.short	0x0004
        /*0012*/ 	.short	0x0018
        /*0014*/ 	.byte	0x00, 0xf0, 0x21, 0x00


	//----- nvinfo : EIATTR_KPARAM_INFO
	.align		4
.L_68:
        /*0018*/ 	.byte	0x04, 0x17
        /*001a*/ 	.short	(.L_70 - .L_69)
.L_69:
        /*001c*/ 	.word	0x00000000
        /*0020*/ 	.short	0x0003
        /*0022*/ 	.short	0x0014
        /*0024*/ 	.byte	0x00, 0xf0, 0x11, 0x00


	//----- nvinfo : EIATTR_KPARAM_INFO
	.align		4
.L_70:
        /*0028*/ 	.byte	0x04, 0x17
        /*002a*/ 	.short	(.L_72 - .L_71)
.L_71:
        /*002c*/ 	.word	0x00000000
        /*0030*/ 	.short	0x0002
        /*0032*/ 	.short	0x0010
        /*0034*/ 	.byte	0x00, 0xf0, 0x11, 0x00


	//----- nvinfo : EIATTR_KPARAM_INFO
	.align		4
.L_72:
        /*0038*/ 	.byte	0x04, 0x17
        /*003a*/ 	.short	(.L_74 - .L_73)
.L_73:
        /*003c*/ 	.word	0x00000000
        /*0040*/ 	.short	0x0001
        /*0042*/ 	.short	0x0008
        /*0044*/ 	.byte	0x00, 0xf5, 0x21, 0x00


	//----- nvinfo : EIATTR_KPARAM_INFO
	.align		4
.L_74:
        /*0048*/ 	.byte	0x04, 0x17
        /*004a*/ 	.short	(.L_76 - .L_75)
.L_75:
        /*004c*/ 	.word	0x00000000
        /*0050*/ 	.short	0x0000
        /*0052*/ 	.short	0x0000
        /*0054*/ 	.byte	0x00, 0xf5, 0x21, 0x00


	//----- nvinfo : EIATTR_SPARSE_MMA_MASK
	.align		4
.L_76:
        /*0058*/ 	.byte	0x03, 0x50
        /*005a*/ 	.short	0x0000


	//----- nvinfo : EIATTR_MAXREG_COUNT
	.align		4
        /*005c*/ 	.byte	0x03, 0x1b
        /*005e*/ 	.short	0x00ff


	//----- nvinfo : EIATTR_NUM_BARRIERS
	.align		4
        /*0060*/ 	.byte	0x02, 0x4c
        /*0062*/ 	.byte	0x01
	.zero		1


	//----- nvinfo : EIATTR_MERCURY_ISA_VERSION
	.align		4
        /*0064*/ 	.byte	0x03, 0x5f
        /*0066*/ 	.short	0x0101


	//----- nvinfo : EIATTR_COOP_GROUP_MASK_REGIDS
	.align		4
        /*0068*/ 	.byte	0x04, 0x29
        /*006a*/ 	.short	(.L_78 - .L_77)


	//   ....[0]....
.L_77:
        /*006c*/ 	.word	0xffffffff


	//   ....[1]....
        /*0070*/ 	.word	0xffffffff


	//   ....[2]....
        /*0074*/ 	.word	0xffffffff


	//   ....[3]....
        /*0078*/ 	.word	0xffffffff


	//   ....[4]....
        /*007c*/ 	.word	0xffffffff


	//   ....[5]....
        /*0080*/ 	.word	0xffffffff


	//   ....[6]....
        /*0084*/ 	.word	0xffffffff


	//   ....[7]....
        /*0088*/ 	.word	0xffffffff


	//   ....[8]....
        /*008c*/ 	.word	0xffffffff


	//   ....[9]....
        /*0090*/ 	.word	0xffffffff


	//   ....[10]....
        /*0094*/ 	.word	0xffffffff


	//   ....[11]....
        /*0098*/ 	.word	0xffffffff


	//   ....[12]....
        /*009c*/ 	.word	0xffffffff


	//   ....[13]....
        /*00a0*/ 	.word	0xffffffff


	//   ....[14]....
        /*00a4*/ 	.word	0xffffffff


	//   ....[15]....
        /*00a8*/ 	.word	0xffffffff


	//   ....[16]....
        /*00ac*/ 	.word	0xffffffff


	//   ....[17]....
        /*00b0*/ 	.word	0xffffffff


	//   ....[18]....
        /*00b4*/ 	.word	0xffffffff


	//   ....[19]....
        /*00b8*/ 	.word	0xffffffff


	//   ....[20]....
        /*00bc*/ 	.word	0xffffffff


	//   ....[21]....
        /*00c0*/ 	.word	0xffffffff


	//   ....[22]....
        /*00c4*/ 	.word	0xffffffff


	//   ....[23]....
        /*00c8*/ 	.word	0xffffffff


	//   ....[24]....
        /*00cc*/ 	.word	0xffffffff


	//   ....[25]....
        /*00d0*/ 	.word	0xffffffff


	//   ....[26]....
        /*00d4*/ 	.word	0xffffffff


	//   ....[27]....
        /*00d8*/ 	.word	0xffffffff


	//   ....[28]....
        /*00dc*/ 	.word	0xffffffff


	//   ....[29]....
        /*00e0*/ 	.word	0xffffffff


	//   ....[30]....
        /*00e4*/ 	.word	0xffffffff


	//   ....[31]....
        /*00e8*/ 	.word	0xffffffff


	//   ....[32]....
        /*00ec*/ 	.word	0xffffffff


	//   ....[33]....
        /*00f0*/ 	.word	0xffffffff


	//   ....[34]....
        /*00f4*/ 	.word	0xffffffff


	//   ....[35]....
        /*00f8*/ 	.word	0xffffffff


	//   ....[36]....
        /*00fc*/ 	.word	0xffffffff


	//   ....[37]....
        /*0100*/ 	.word	0xffffffff


	//   ....[38]....
        /*0104*/ 	.word	0xffffffff


	//   ....[39]....
        /*0108*/ 	.word	0xffffffff


	//   ....[40]....
        /*010c*/ 	.word	0xffffffff


	//   ....[41]....
        /*0110*/ 	.word	0xffffffff


	//   ....[42]....
        /*0114*/ 	.word	0xffffffff


	//   ....[43]....
        /*0118*/ 	.word	0xffffffff


	//   ....[44]....
        /*011c*/ 	.word	0xffffffff


	//   ....[45]....
        /*0120*/ 	.word	0xffffffff


	//   ....[46]....
        /*0124*/ 	.word	0xffffffff


	//   ....[47]....
        /*0128*/ 	.word	0xffffffff


	//   ....[48]....
        /*012c*/ 	.word	0xffffffff


	//   ....[49]....
        /*0130*/ 	.word	0xffffffff


	//   ....[50]....
        /*0134*/ 	.word	0xffffffff


	//   ....[51]....
        /*0138*/ 	.word	0xffffffff


	//   ....[52]....
        /*013c*/ 	.word	0xffffffff


	//   ....[53]....
        /*0140*/ 	.word	0xffffffff


	//   ....[54]....
        /*0144*/ 	.word	0xffffffff


	//   ....[55]....
        /*0148*/ 	.word	0xffffffff


	//   ....[56]....
        /*014c*/ 	.word	0xffffffff


	//   ....[57]....
        /*0150*/ 	.word	0xffffffff


	//   ....[58]....
        /*0154*/ 	.word	0xffffffff


	//   ....[59]....
        /*0158*/ 	.word	0xffffffff


	//   ....[60]....
        /*015c*/ 	.word	0x05000008


	//   ....[61]....
        /*0160*/ 	.word	0x05000008


	//   ....[62]....
        /*0164*/ 	.word	0x05000008


	//   ....[63]....
        /*0168*/ 	.word	0x05000008


	//   ....[64]....
        /*016c*/ 	.word	0x05000008


	//   ....[65]....
        /*0170*/ 	.word	0x05000008


	//   ....[66]....
        /*0174*/ 	.word	0x05000008


	//   ....[67]....
        /*0178*/ 	.word	0x05000008


	//   ....[68]....
        /*017c*/ 	.word	0x05000008


	//   ....[69]....
        /*0180*/ 	.word	0x05000008


	//   ....[70]....
        /*0184*/ 	.word	0x05000008


	//   ....[71]....
        /*0188*/ 	.word	0x05000008


	//   ....[72]....
        /*018c*/ 	.word	0x05000008


	//   ....[73]....
        /*0190*/ 	.word	0x05000008


	//   ....[74]....
        /*0194*/ 	.word	0x05000008


	//   ....[75]....
        /*0198*/ 	.word	0x05000008


	//   ....[76]....
        /*019c*/ 	.word	0x05000008


	//   ....[77]....
        /*01a0*/ 	.word	0x05000008


	//   ....[78]....
        /*01a4*/ 	.word	0x05000008


	//   ....[79]....
        /*01a8*/ 	.word	0x05000008


	//   ....[80]....
        /*01ac*/ 	.word	0x05000008


	//   ....[81]....
        /*01b0*/ 	.word	0x05000008


	//   ....[82]....
        /*01b4*/ 	.word	0x05000008


	//   ....[83]....
        /*01b8*/ 	.word	0x05000008


	//   ....[84]....
        /*01bc*/ 	.word	0x05000008


	//   ....[85]....
        /*01c0*/ 	.word	0x05000008


	//   ....[86]....
        /*01c4*/ 	.word	0x05000008


	//   ....[87]....
        /*01c8*/ 	.word	0x05000008


	//   ....[88]....
        /*01cc*/ 	.word	0x05000008


	//   ....[89]....
        /*01d0*/ 	.word	0x05000008


	//   ....[90]....
        /*01d4*/ 	.word	0x05000008


	//   ....[91]....
        /*01d8*/ 	.word	0x05000008


	//   ....[92]....
        /*01dc*/ 	.word	0x05000008


	//   ....[93]....
        /*01e0*/ 	.word	0x05000008


	//   ....[94]....
        /*01e4*/ 	.word	0x05000008


	//   ....[95]....
        /*01e8*/ 	.word	0x05000008


	//   ....[96]....
        /*01ec*/ 	.word	0x05000008


	//   ....[97]....
        /*01f0*/ 	.word	0x05000008


	//   ....[98]....
        /*01f4*/ 	.word	0x05000008


	//   ....[99]....
        /*01f8*/ 	.word	0x05000008


	//   ....[100]....
        /*01fc*/ 	.word	0x05000008


	//   ....[101]....
        /*0200*/ 	.word	0x05000008


	//   ....[102]....
        /*0204*/ 	.word	0x05000008


	//   ....[103]....
        /*0208*/ 	.word	0x05000008


	//   ....[104]....
        /*020c*/ 	.word	0x05000008


	//   ....[105]....
        /*0210*/ 	.word	0x05000008


	//   ....[106]....
        /*0214*/ 	.word	0x05000008


	//   ....[107]....
        /*0218*/ 	.word	0x05000008


	//   ....[108]....
        /*021c*/ 	.word	0x05000008


	//   ....[109]....
        /*0220*/ 	.word	0x05000008


	//----- nvinfo : EIATTR_COOP_GROUP_INSTR_OFFSETS
	.align		4
.L_78:
        /*0224*/ 	.byte	0x04, 0x28
        /*0226*/ 	.short	(.L_80 - .L_79)


	//   ....[0]....
.L_79:
        /*0228*/ 	.word	0x00000350


	//   ....[1]....
        /*022c*/ 	.word	0x00000360


	//   ....[2]....
        /*0230*/ 	.word	0x00000380


	//   ....[3]....
        /*0234*/ 	.word	0x00000390


	//   ....[4]....
        /*0238*/ 	.word	0x000003b0


	//   ....[5]....
        /*023c*/ 	.word	0x000003c0


	//   ....[6]....
        /*0240*/ 	.word	0x000003e0


	//   ....[7]....
        /*0244*/ 	.word	0x000003f0


	//   ....[8]....
        /*0248*/ 	.word	0x00000410


	//   ....[9]....
        /*024c*/ 	.word	0x00000420


	//   ....[10]....
        /*0250*/ 	.word	0x00000650


	//   ....[11]....
        /*0254*/ 	.word	0x00000660


	//   ....[12]....
        /*0258*/ 	.word	0x00000680


	//   ....[13]....
        /*025c*/ 	.word	0x00000690


	//   ....[14]....
        /*0260*/ 	.word	0x000006b0


	//   ....[15]....
        /*0264*/ 	.word	0x000006c0


	//   ....[16]....
        /*0268*/ 	.word	0x000006e0


	//   ....[17]....
        /*026c*/ 	.word	0x000006f0


	//   ....[18]....
        /*0270*/ 	.word	0x00000710


	//   ....[19]....
        /*0274*/ 	.word	0x00000720


	//   ....[20]....
        /*0278*/ 	.word	0x00000920


	//   ....[21]....
        /*027c*/ 	.word	0x00000930


	//   ....[22]....
        /*0280*/ 	.word	0x00000950


	//   ....[23]....
        /*0284*/ 	.word	0x00000960


	//   ....[24]....
        /*0288*/ 	.word	0x00000980


	//   ....[25]....
        /*028c*/ 	.word	0x00000990


	//   ....[26]....
        /*0290*/ 	.word	0x000009b0


	//   ....[27]....
        /*0294*/ 	.word	0x000009c0


	//   ....[28]....
        /*0298*/ 	.word	0x000009e0


	//   ....[29]....
        /*029c*/ 	.word	0x000009f0


	//   ....[30]....
        /*02a0*/ 	.word	0x00000c20


	//   ....[31]....
        /*02a4*/ 	.word	0x00000c30


	//   ....[32]....
        /*02a8*/ 	.word	0x00000c50


	//   ....[33]....
        /*02ac*/ 	.word	0x00000c60


	//   ....[34]....
        /*02b0*/ 	.word	0x00000c80


	//   ....[35]....
        /*02b4*/ 	.word	0x00000c90


	//   ....[36]....
        /*02b8*/ 	.word	0x00000cb0


	//   ....[37]....
        /*02bc*/ 	.word	0x00000cc0


	//   ....[38]....
        /*02c0*/ 	.word	0x00000ce0


	//   ....[39]....
        /*02c4*/ 	.word	0x00000cf0


	//   ....[40]....
        /*02c8*/ 	.word	0x00000f70


	//   ....[41]....
        /*02cc*/ 	.word	0x00000f80


	//   ....[42]....
        /*02d0*/ 	.word	0x00000fa0


	//   ....[43]....
        /*02d4*/ 	.word	0x00000fb0


	//   ....[44]....
        /*02d8*/ 	.word	0x00000ff0


	//   ....[45]....
        /*02dc*/ 	.word	0x00001000


	//   ....[46]....
        /*02e0*/ 	.word	0x00001040


	//   ....[47]....
        /*02e4*/ 	.word	0x00001050


	//   ....[48]....
        /*02e8*/ 	.word	0x00001070


	//   ....[49]....
        /*02ec*/ 	.word	0x00001080


	//   ....[50]....
        /*02f0*/ 	.word	0x000012a0


	//   ....[51]....
        /*02f4*/ 	.word	0x000012b0


	//   ....[52]....
        /*02f8*/ 	.word	0x000012d0


	//   ....[53]....
        /*02fc*/ 	.word	0x000012e0


	//   ....[54]....
        /*0300*/ 	.word	0x00001300


	//   ....[55]....
        /*0304*/ 	.word	0x00001310


	//   ....[56]....
        /*0308*/ 	.word	0x00001330


	//   ....[57]....
        /*030c*/ 	.word	0x00001340


	//   ....[58]....
        /*0310*/ 	.word	0x00001360


	//   ....[59]....
        /*0314*/ 	.word	0x00001370


	//   ....[60]....
        /*0318*/ 	.word	0x00001440


	//   ....[61]....
        /*031c*/ 	.word	0x000014d0


	//   ....[62]....
        /*0320*/ 	.word	0x00001540


	//   ....[63]....
        /*0324*/ 	.word	0x00001590


	//   ....[64]....
        /*0328*/ 	.word	0x00001600


	//   ....[65]....
        /*032c*/ 	.word	0x00001650


	//   ....[66]....
        /*0330*/ 	.word	0x000016c0


	//   ....[67]....
        /*0334*/ 	.word	0x00001710


	//   ....[68]....
        /*0338*/ 	.word	0x00001780


	//   ....[69]....
        /*033c*/ 	.word	0x000017d0


	//   ....[70]....
        /*0340*/ 	.word	0x00001850


	//   ....[71]....
        /*0344*/ 	.word	0x000018a0


	//   ....[72]....
        /*0348*/ 	.word	0x00001910


	//   ....[73]....
        /*034c*/ 	.word	0x00001960


	//   ....[74]....
        /*0350*/ 	.word	0x000019d0


	//   ....[75]....
        /*0354*/ 	.word	0x00001a20


	//   ....[76]....
        /*0358*/ 	.word	0x00001a90


	//   ....[77]....
        /*035c*/ 	.word	0x00001ae0


	//   ....[78]....
        /*0360*/ 	.word	0x00001b50


	//   ....[79]....
        /*0364*/ 	.word	0x00001ba0


	//   ....[80]....
        /*0368*/ 	.word	0x00001c30


	//   ....[81]....
        /*036c*/ 	.word	0x00001cc0


	//   ....[82]....
        /*0370*/ 	.word	0x00001d30


	//   ....[83]....
        /*0374*/ 	.word	0x00001d80


	//   ....[84]....
        /*0378*/ 	.word	0x00001df0


	//   ....[85]....
        /*037c*/ 	.word	0x00001e40


	//   ....[86]....
        /*0380*/ 	.word	0x00001eb0


	//   ....[87]....
        /*0384*/ 	.word	0x00001f00


	//   ....[88]....
        /*0388*/ 	.word	0x00001f70


	//   ....[89]....
        /*038c*/ 	.word	0x00001fc0


	//   ....[90]....
        /*0390*/ 	.word	0x00002040


	//   ....[91]....
        /*0394*/ 	.word	0x00002090


	//   ....[92]....
        /*0398*/ 	.word	0x00002100


	//   ....[93]....
        /*039c*/ 	.word	0x00002150


	//   ....[94]....
        /*03a0*/ 	.word	0x000021c0


	//   ....[95]....
        /*03a4*/ 	.word	0x00002210


	//   ....[96]....
        /*03a8*/ 	.word	0x00002280


	//   ....[97]....
        /*03ac*/ 	.word	0x000022d0


	//   ....[98]....
        /*03b0*/ 	.word	0x00002340


	//   ....[99]....
        /*03b4*/ 	.word	0x00002390


	//   ....[100]....
        /*03b8*/ 	.word	0x00002420


	//   ....[101]....
        /*03bc*/ 	.word	0x000024b0


	//   ....[102]....
        /*03c0*/ 	.word	0x00002520


	//   ....[103]....
        /*03c4*/ 	.word	0x00002570


	//   ....[104]....
        /*03c8*/ 	.word	0x000025e0


	//   ....[105]....
        /*03cc*/ 	.word	0x00002630


	//   ....[106]....
        /*03d0*/ 	.word	0x000026a0


	//   ....[107]....
        /*03d4*/ 	.word	0x000026f0


	//   ....[108]....
        /*03d8*/ 	.word	0x00002760


	//   ....[109]....
        /*03dc*/ 	.word	0x000027b0


	//----- nvinfo : EIATTR_VRC_CTA_INIT_COUNT
	.align		4
.L_80:
        /*03e0*/ 	.byte	0x02, 0x4a
	.zero		1
	.zero		1


	//----- nvinfo : EIATTR_EXIT_INSTR_OFFSETS
	.align		4
        /*03e4*/ 	.byte	0x04, 0x1c
        /*03e6*/ 	.short	(.L_82 - .L_81)


	//   ....[0]....
.L_81:
        /*03e8*/ 	.word	0x00000040


	//   ....[1]....
        /*03ec*/ 	.word	0x00000dc0


	//   ....[2]....
        /*03f0*/ 	.word	0x00001270


	//   ....[3]....
        /*03f4*/ 	.word	0x00001380


	//   ....[4]....
        /*03f8*/ 	.word	0x000013d0


	//----- nvinfo : EIATTR_CRS_STACK_SIZE
	.align		4
.L_82:
        /*03fc*/ 	.byte	0x04, 0x1e
        /*03fe*/ 	.short	(.L_84 - .L_83)
.L_83:
        /*0400*/ 	.word	0x00000000


	//----- nvinfo : EIATTR_CBANK_PARAM_SIZE
	.align		4
.L_84:
        /*0404*/ 	.byte	0x03, 0x19
        /*0406*/ 	.short	0x0020


	//----- nvinfo : EIATTR_PARAM_CBANK
	.align		4
        /*0408*/ 	.byte	0x04, 0x0a
        /*040a*/ 	.short	(.L_86 - .L_85)
	.align		4
.L_85:
        /*040c*/ 	.word	index@(.nv.constant0._Z21reduction_sum_dividedPKdPdiid)
        /*0410*/ 	.short	0x0380
        /*0412*/ 	.short	0x0020


	//----- nvinfo : EIATTR_SW_WAR
	.align		4
.L_86:
        /*0414*/ 	.byte	0x04, 0x36
        /*0416*/ 	.short	(.L_88 - .L_87)
.L_87:
        /*0418*/ 	.word	0x00000008
.L_88:


//--------------------- .nv.info._Z12mean_zUpdatePKdPd --------------------------
	.section	.nv.info._Z12mean_zUpdatePKdPd,"",@"SHT_CUDA_INFO"
	.sectionflags	@""
	.align	4


	//----- nvinfo : EIATTR_CUDA_API_VERSION
	.align		4
        /*0000*/ 	.byte	0x04, 0x37
        /*0002*/ 	.short	(.L_90 - .L_89)
.L_89:
        /*0004*/ 	.word	0x00000082


	//----- nvinfo : EIATTR_KPARAM_INFO
	.align		4
.L_90:
        /*0008*/ 	.byte	0x04, 0x17
        /*000a*/ 	.short	(.L_92 - .L_91)
.L_91:
        /*000c*/ 	.word	0x00000000
        /*0010*/ 	.short	0x0001
        /*0012*/ 	.short	0x0008
        /*0014*/ 	.byte	0x00, 0xf5, 0x21, 0x00


	//----- nvinfo : EIATTR_KPARAM_INFO
	.align		4
.L_92:
        /*0018*/ 	.byte	0x04, 0x17
        /*001a*/ 	.short	(.L_94 - .L_93)
.L_93:
        /*001c*/ 	.word	0x00000000
        /*0020*/ 	.short	0x0000
        /*0022*/ 	.short	0x0000
        /*0024*/ 	.byte	0x00, 0xf5, 0x21, 0x00


	//----- nvinfo : EIATTR_SPARSE_MMA_MASK
	.align		4
.L_94:
        /*0028*/ 	.byte	0x03, 0x50
        /*002a*/ 	.short	0x0000


	//----- nvinfo : EIATTR_MAXREG_COUNT
	.align		4
        /*002c*/ 	.byte	0x03, 0x1b
        /*002e*/ 	.short	0x00ff


	//----- nvinfo : EIATTR_MERCURY_ISA_VERSION
	.align		4
        /*0030*/ 	.byte	0x03, 0x5f
        /*0032*/ 	.short	0x0101


	//----- nvinfo : EIATTR_VRC_CTA_INIT_COUNT
	.align		4
        /*0034*/ 	.byte	0x02, 0x4a
	.zero		1
	.zero		1


	//----- nvinfo : EIATTR_EXIT_INSTR_OFFSETS
	.align		4
        /*0038*/ 	.byte	0x04, 0x1c
        /*003a*/ 	.short	(.L_96 - .L_95)


	//   ....[0]....
.L_95:
        /*003c*/ 	.word	0x000000e0


	//----- nvinfo : EIATTR_CBANK_PARAM_SIZE
	.align		4
.L_96:
        /*0040*/ 	.byte	0x03, 0x19
        /*0042*/ 	.short	0x0010


	//----- nvinfo : EIATTR_PARAM_CBANK
	.align		4
        /*0044*/ 	.byte	0x04, 0x0a
        /*0046*/ 	.short	(.L_98 - .L_97)
	.align		4
.L_97:
        /*0048*/ 	.word	index@(.nv.constant0._Z12mean_zUpdatePKdPd)
        /*004c*/ 	.short	0x0380
        /*004e*/ 	.short	0x0010


	//----- nvinfo : EIATTR_SW_WAR
	.align		4
.L_98:
        /*0050*/ 	.byte	0x04, 0x36
        /*0052*/ 	.short	(.L_100 - .L_99)
.L_99:
        /*0054*/ 	.word	0x00000008
.L_100:


//--------------------- .nv.info._Z7zUpdatePdS_Pji --------------------------
	.section	.nv.info._Z7zUpdatePdS_Pji,"",@"SHT_CUDA_INFO"
	.sectionflags	@""
	.align	4


	//----- nvinfo : EIATTR_CUDA_API_VERSION
	.align		4
        /*0000*/ 	.byte	0x04, 0x37
        /*0002*/ 	.short	(.L_102 - .L_101)
.L_101:
        /*0004*/ 	.word	0x00000082


	//----- nvinfo : EIATTR_KPARAM_INFO
	.align		4
.L_102:
        /*0008*/ 	.byte	0x04, 0x17
        /*000a*/ 	.short	(.L_104 - .L_103)
.L_103:
        /*000c*/ 	.word	0x00000000
        /*0010*/ 	.short	0x0003
        /*0012*/ 	.short	0x0018
        /*0014*/ 	.byte	0x00, 0xf0, 0x11, 0x00


	//----- nvinfo : EIATTR_KPARAM_INFO
	.align		4
.L_104:
        /*0018*/ 	.byte	0x04, 0x17
        /*001a*/ 	.short	(.L_106 - .L_105)
.L_105:
        /*001c*/ 	.word	0x00000000
        /*0020*/ 	.short	0x0002
        /*0022*/ 	.short	0x0010
        /*0024*/ 	.byte	0x00, 0xf5, 0x21, 0x00


	//----- nvinfo : EIATTR_KPARAM_INFO
	.align		4
.L_106:
        /*0028*/ 	.byte	0x04, 0x17
        /*002a*/ 	.short	(.L_108 - .L_107)
.L_107:
        /*002c*/ 	.word	0x00000000
        /*0030*/ 	.short	0x0001
        /*0032*/ 	.short	0x0008
        /*0034*/ 	.byte	0x00, 0xf5, 0x21, 0x00


	//----- nvinfo : EIATTR_KPARAM_INFO
	.align		4
.L_108:
        /*0038*/ 	.byte	0x04, 0x17
        /*003a*/ 	.short	(.L_110 - .L_109)
.L_109:
        /*003c*/ 	.word	0x00000000
        /*0040*/ 	.short	0x0000
        /*0042*/ 	.short	0x0000
        /*0044*/ 	.byte	0x00, 0xf5, 0x21, 0x00


	//----- nvinfo : EIATTR_SPARSE_MMA_MASK
	.align		4
.L_110:
        /*0048*/ 	.byte	0x03, 0x50
        /*004a*/ 	.short	0x0000


	//----- nvinfo : EIATTR_MAXREG_COUNT
	.align		4
        /*004c*/ 	.byte	0x03, 0x1b
        /*004e*/ 	.short	0x00ff


	//----- nvinfo : EIATTR_MERCURY_ISA_VERSION
	.align		4
        /*0050*/ 	.byte	0x03, 0x5f
        /*0052*/ 	.short	0x0101


	//----- nvinfo : EIATTR_VRC_CTA_INIT_COUNT
	.align		4
        /*0054*/ 	.byte	0x02, 0x4a
	.zero		1
	.zero		1


	//----- nvinfo : EIATTR_EXIT_INSTR_OFFSETS
	.align		4
        /*0058*/ 	.byte	0x04, 0x1c
        /*005a*/ 	.short	(.L_112 - .L_111)


	//   ....[0]....
.L_111:
        /*005c*/ 	.word	0x00000430


	//   ....[1]....
        /*0060*/ 	.word	0x00000480


	//----- nvinfo : EIATTR_CBANK_PARAM_SIZE
	.align		4
.L_112:
        /*0064*/ 	.byte	0x03, 0x19
        /*0066*/ 	.short	0x001c


	//----- nvinfo : EIATTR_PARAM_CBANK
	.align		4
        /*0068*/ 	.byte	0x04, 0x0a
        /*006a*/ 	.short	(.L_114 - .L_113)
	.align		4
.L_113:
        /*006c*/ 	.word	index@(.nv.constant0._Z7zUpdatePdS_Pji)
        /*0070*/ 	.short	0x0380
        /*0072*/ 	.short	0x001c


	//----- nvinfo : EIATTR_SW_WAR
	.align		4
.L_114:
        /*0074*/ 	.byte	0x04, 0x36
        /*0076*/ 	.short	(.L_116 - .L_115)
.L_115:
        /*0078*/ 	.word	0x00000008
.L_116:


//--------------------- .nv.info._Z10zCalculatePKdS0_S0_S0_PdPKji --------------------------
	.section	.nv.info._Z10zCalculatePKdS0_S0_S0_PdPKji,"",@"SHT_CUDA_INFO"
	.sectionflags	@""
	.align	4


	//----- nvinfo : EIATTR_CUDA_API_VERSION
	.align		4
        /*0000*/ 	.byte	0x04, 0x37
        /*0002*/ 	.short	(.L_118 - .L_117)
.L_117:
        /*0004*/ 	.word	0x00000082


	//----- nvinfo : EIATTR_KPARAM_INFO
	.align		4
.L_118:
        /*0008*/ 	.byte	0x04, 0x17
        /*000a*/ 	.short	(.L_120 - .L_119)
.L_119:
        /*000c*/ 	.word	0x00000000
        /*0010*/ 	.short	0x0006
        /*0012*/ 	.short	0x0030
        /*0014*/ 	.byte	0x00, 0xf0, 0x11, 0x00


	//----- nvinfo : EIATTR_KPARAM_INFO
	.align		4
.L_120:
        /*0018*/ 	.byte	0x04, 0x17
        /*001a*/ 	.short	(.L_122 - .L_121)
.L_121:
        /*001c*/ 	.word	0x00000000
        /*0020*/ 	.short	0x0005
        /*0022*/ 	.short	0x0028
        /*0024*/ 	.byte	0x00, 0xf5, 0x21, 0x00


	//----- nvinfo : EIATTR_KPARAM_INFO
	.align		4
.L_122:
        /*0028*/ 	.byte	0x04, 0x17
        /*002a*/ 	.short	(.L_124 - .L_123)
.L_123:
        /*002c*/ 	.word	0x00000000
        /*0030*/ 	.short	0x0004
        /*0032*/ 	.short	0x0020
        /*0034*/ 	.byte	0x00, 0xf5, 0x21, 0x00


	//----- nvinfo : EIATTR_KPARAM_INFO
	.align		4
.L_124:
        /*0038*/ 	.byte	0x04, 0x17
        /*003a*/ 	.short	(.L_126 - .L_125)
.L_125:
        /*003c*/ 	.word	0x00000000
        /*0040*/ 	.short	0x0003
        /*0042*/ 	.short	0x0018
        /*0044*/ 	.byte	0x00, 0xf5, 0x21, 0x00


	//----- nvinfo : EIATTR_KPARAM_INFO
	.align		4
.L_126:
        /*0048*/ 	.byte	0x04, 0x17
        /*004a*/ 	.short	(.L_128 - .L_127)
.L_127:
        /*004c*/ 	.word	0x00000000
        /*0050*/ 	.short	0x0002
        /*0052*/ 	.short	0x0010
        /*0054*/ 	.byte	0x00, 0xf5, 0x21, 0x00


	//----- nvinfo : EIATTR_KPARAM_INFO
	.align		4
.L_128:
        /*0058*/ 	.byte	0x04, 0x17
        /*005a*/ 	.short	(.L_130 - .L_129)
.L_129:
        /*005c*/ 	.word	0x00000000
        /*0060*/ 	.short	0x0001
        /*0062*/ 	.short	0x0008
        /*0064*/ 	.byte	0x00, 0xf5, 0x21, 0x00


	//----- nvinfo : EIATTR_KPARAM_INFO
	.align		4
.L_130:
        /*0068*/ 	.byte	0x04, 0x17
        /*006a*/ 	.short	(.L_132 - .L_131)
.L_131:
        /*006c*/ 	.word	0x00000000
        /*0070*/ 	.short	0x0000
        /*0072*/ 	.short	0x0000
        /*0074*/ 	.byte	0x00, 0xf5, 0x21, 0x00


	//----- nvinfo : EIATTR_SPARSE_MMA_MASK
	.align		4
.L_132:
        /*0078*/ 	.byte	0x03, 0x50
        /*007a*/ 	.short	0x0000


	//----- nvinfo : EIATTR_MAXREG_COUNT
	.align		4
        /*007c*/ 	.byte	0x03, 0x1b
        /*007e*/ 	.short	0x00ff


	//----- nvinfo : EIATTR_MERCURY_ISA_VERSION
	.align		4
        /*0080*/ 	.byte	0x03, 0x5f
        /*0082*/ 	.short	0x0101


	//----- nvinfo : EIATTR_COOP_GROUP_MASK_REGIDS
	.align		4
        /*0084*/ 	.byte	0x04, 0x29
        /*0086*/ 	.short	(.L_134 - .L_133)


	//   ....[0]....
.L_133:
        /*0088*/ 	.word	0xffffffff


	//   ....[1]....
        /*008c*/ 	.word	0xffffffff


	//   ....[2]....
        /*0090*/ 	.word	0xffffffff


	//   ....[3]....
        /*0094*/ 	.word	0xffffffff


	//   ....[4]....
        /*0098*/ 	.word	0xffffffff


	//   ....[5]....
        /*009c*/ 	.word	0xffffffff


	//   ....[6]....
        /*00a0*/ 	.word	0xffffffff


	//   ....[7]....
        /*00a4*/ 	.word	0xffffffff


	//   ....[8]....
        /*00a8*/ 	.word	0xffffffff


	//   ....[9]....
        /*00ac*/ 	.word	0xffffffff


	//   ....[10]....
        /*00b0*/ 	.word	0xffffffff


	//----- nvinfo : EIATTR_COOP_GROUP_INSTR_OFFSETS
	.align		4
.L_134:
        /*00b4*/ 	.byte	0x04, 0x28
        /*00b6*/ 	.short	(.L_136 - .L_135)


	//   ....[0]....
.L_135:
        /*00b8*/ 	.word	0x00000370


	//   ....[1]....
        /*00bc*/ 	.word	0x00000730


	//   ....[2]....
        /*00c0*/ 	.word	0x00000740


	//   ....[3]....
        /*00c4*/ 	.word	0x00000760


	//   ....[4]....
        /*00c8*/ 	.word	0x00000770


	//   ....[5]....
        /*00cc*/ 	.word	0x000007b0


	//   ....[6]....
        /*00d0*/ 	.word	0x000007c0


	//   ....[7]....
        /*00d4*/ 	.word	0x000007e0


	//   ....[8]....
        /*00d8*/ 	.word	0x000007f0


	//   ....[9]....
        /*00dc*/ 	.word	0x00000810


	//   ....[10]....
        /*00e0*/ 	.word	0x00000820


	//----- nvinfo : EIATTR_VRC_CTA_INIT_COUNT
	.align		4
.L_136:
        /*00e4*/ 	.byte	0x02, 0x4a
	.zero		1
	.zero		1


	//----- nvinfo : EIATTR_EXIT_INSTR_OFFSETS
	.align		4
        /*00e8*/ 	.byte	0x04, 0x1c
        /*00ea*/ 	.short	(.L_138 - .L_137)


	//   ....[0]....
.L_137:
        /*00ec*/ 	.word	0x00001020


	//----- nvinfo : EIATTR_CRS_STACK_SIZE
	.align		4
.L_138:
        /*00f0*/ 	.byte	0x04, 0x1e
        /*00f2*/ 	.short	(.L_140 - .L_139)
.L_139:
        /*00f4*/ 	.word	0x00000000


	//----- nvinfo : EIATTR_CBANK_PARAM_SIZE
	.align		4
.L_140:
        /*00f8*/ 	.byte	0x03, 0x19
        /*00fa*/ 	.short	0x0034


	//----- nvinfo : EIATTR_PARAM_CBANK
	.align		4
        /*00fc*/ 	.byte	0x04, 0x0a
        /*00fe*/ 	.short	(.L_142 - .L_141)
	.align		4
.L_141:
        /*0100*/ 	.word	index@(.nv.constant0._Z10zCalculatePKdS0_S0_S0_PdPKji)
        /*0104*/ 	.short	0x0380
        /*0106*/ 	.short	0x0034


	//----- nvinfo : EIATTR_SW_WAR
	.align		4
.L_142:
        /*0108*/ 	.byte	0x04, 0x36
        /*010a*/ 	.short	(.L_144 - .L_143)
.L_143:
        /*010c*/ 	.word	0x00000008
.L_144:


//--------------------- .nv.callgraph             --------------------------
	.section	.nv.callgraph,"",@"SHT_CUDA_CALLGRAPH"
	.align	4
	.sectionentsize	8
	.align		4
        /*0000*/ 	.word	0x00000000
	.align		4
        /*0004*/ 	.word	0xffffffff
	.align		4
        /*0008*/ 	.word	0x00000000
	.align		4
        /*000c*/ 	.word	0xfffffffe
	.align		4
        /*0010*/ 	.word	0x00000000
	.align		4
        /*0014*/ 	.word	0xfffffffd
	.align		4
        /*0018*/ 	.word	0x00000000
	.align		4
        /*001c*/ 	.word	0xfffffffc


//--------------------- .nv.constant4             --------------------------
	.section	.nv.constant4,"a",@progbits
	.align	8
	.align		8
.nv.constant4:
        /*0000*/ 	.dword	precalc_xorwow_matrix
	.align		8
        /*0008*/ 	.dword	precalc_xorwow_offset_matrix
	.align		8
        /*0010*/ 	.dword	mrg32k3aM1
	.align		8
        /*0018*/ 	.dword	mrg32k3aM2
	.align		8
        /*0020*/ 	.dword	mrg32k3aM1SubSeq
	.align		8
        /*0028*/ 	.dword	mrg32k3aM2SubSeq
	.align		8
        /*0030*/ 	.dword	mrg32k3aM1Seq
	.align		8
        /*0038*/ 	.dword	mrg32k3aM2Seq


//--------------------- .nv.constant3             --------------------------
	.section	.nv.constant3,"a",@progbits
	.align	8
.nv.constant3:
	.type		__cr_lgamma_table,@object
	.size		__cr_lgamma_table,(.L_8 - __cr_lgamma_table)
__cr_lgamma_table:
        /*0000*/ 	.byte	0x00, 0x00, 0x00, 0x00, 0x00, 0x00, 0x00, 0x00, 0x00, 0x00, 0x00, 0x00, 0x00, 0x00, 0x00, 0x00
        /*0010*/ 	.byte	0xef, 0x39, 0xfa, 0xfe, 0x42, 0x2e, 0xe6, 0x3f, 0x02, 0x20, 0x2a, 0xfa, 0x0b, 0xab, 0xfc, 0x3f
        /*0020*/ 	.byte	0xf9, 0x2c, 0x92, 0x7c, 0xa7, 0x6c, 0x09, 0x40, 0xc9, 0x79, 0x44, 0x3c, 0x64, 0x26, 0x13, 0x40
        /*0030*/ 	.byte	0xca, 0x01, 0xcf, 0x3a, 0x27, 0x51, 0x1a, 0x40, 0x30, 0xcc, 0x2d, 0xf3, 0xe1, 0x0c, 0x21, 0x40
        /*0040*/ 	.byte	0x0d, 0xb7, 0xfc, 0x82, 0x8e, 0x35, 0x25, 0x40
.L_8:


//--------------------- .text._Z20parallel_sum_dividedPKdPdiid --------------------------
	.section	.text._Z20parallel_sum_dividedPKdPdiid,"ax",@progbits
	.align	128
        .global         _Z20parallel_sum_dividedPKdPdiid
        .type           _Z20parallel_sum_dividedPKdPdiid,@function
        .size           _Z20parallel_sum_dividedPKdPdiid,(.L_x_112 - _Z20parallel_sum_dividedPKdPdiid)
        .other          _Z20parallel_sum_dividedPKdPdiid,@"STO_CUDA_ENTRY STV_DEFAULT"
_Z20parallel_sum_dividedPKdPdiid:
.text._Z20parallel_sum_dividedPKdPdiid:
[----:B------:R-:W-:Y:S01]  /*0000*/  LDC R1, c[0x0][0x37c] ;  /* 0x0000df00ff017b82 */ /* 0x000fe20000000800 */
[----:B------:R-:W0:Y:S01]  /*0010*/  S2R R3, SR_TID.X ;  /* 0x0000000000037919 */ /* 0x000e220000002100 */
[----:B------:R-:W1:Y:S06]  /*0020*/  LDCU UR5, c[0x0][0x390] ;  /* 0x00007200ff0577ac */ /* 0x000e6c0008000800 */
[----:B------:R-:W0:Y:S01]  /*0030*/  S2UR UR4, SR_CTAID.X ;  /* 0x00000000000479c3 */ /* 0x000e220000002500 */
[----:B------:R-:W-:Y:S01]  /*0040*/  CS2R R10, SRZ ;  /* 0x00000000000a7805 */ /* 0x000fe2000001ff00 */
[----:B------:R-:W2:Y:S06]  /*0050*/  LDCU.64 UR8, c[0x0][0x358] ;  /* 0x00006b00ff0877ac */ /* 0x000eac0008000a00 */
[----:B------:R-:W0:Y:S01]  /*0060*/  LDC R0, c[0x0][0x360] ;  /* 0x0000d800ff007b82 */ /* 0x000e220000000800 */
[----:B-1----:R-:W-:Y:S01]  /*0070*/  UISETP.GE.AND UP0, UPT, UR5, 0x1, UPT ;  /* 0x000000010500788c */ /* 0x002fe2000bf06270 */
[----:B0-----:R-:W-:-:S08]  /*0080*/  IMAD R0, R0, UR4, R3 ;  /* 0x0000000400007c24 */ /* 0x001fd0000f8e0203 */
[----:B--2---:R-:W-:Y:S05]  /*0090*/  BRA.U !UP0, `(.L_x_0) ;  /* 0x0000000908087547 */ /* 0x004fea000b800000 */
[----:B------:R-:W-:Y:S01]  /*00a0*/  UISETP.GE.U32.AND UP1, UPT, UR5, 0x10, UPT ;  /* 0x000000100500788c */ /* 0x000fe2000bf26070 */
[----:B------:R-:W-:Y:S01]  /*00b0*/  CS2R R10, SRZ ;  /* 0x00000000000a7805 */ /* 0x000fe2000001ff00 */
[----:B------:R-:W-:Y:S01]  /*00c0*/  ULOP3.LUT UR6, UR5, 0xf, URZ, 0xc0, !UPT ;  /* 0x0000000f05067892 */ /* 0x000fe2000f8ec0ff */
[----:B------:R-:W-:-:S03]  /*00d0*/  UMOV UR4, URZ ;  /* 0x000000ff00047c82 */ /* 0x000fc60008000000 */
[----:B------:R-:W-:-:S03]  /*00e0*/  UISETP.NE.AND UP0, UPT, UR6, URZ, UPT ;  /* 0x000000ff0600728c */ /* 0x000fc6000bf05270 */
[----:B------:R-:W-:Y:S08]  /*00f0*/  BRA.U !UP1, `(.L_x_1) ;  /* 0x0000000109e87547 */ /* 0x000ff0000b800000 */
[----:B------:R-:W-:Y:S01]  /*0100*/  ULOP3.LUT UR4, UR5, 0x7ffffff0, URZ, 0xc0, !UPT ;  /* 0x7ffffff005047892 */ /* 0x000fe2000f8ec0ff */
[----:B------:R-:W-:Y:S01]  /*0110*/  IMAD.MOV.U32 R24, RZ, RZ, R0 ;  /* 0x000000ffff187224 */ /* 0x000fe200078e0000 */
[----:B------:R-:W-:Y:S02]  /*0120*/  CS2R R10, SRZ ;  /* 0x00000000000a7805 */ /* 0x000fe4000001ff00 */
[----:B------:R-:W-:-:S12]  /*0130*/  UIADD3 UR7, UPT, UPT, -UR4, URZ, URZ ;  /* 0x000000ff04077290 */ /* 0x000fd8000fffe1ff */
.L_x_2:
[----:B------:R-:W0:Y:S08]  /*0140*/  LDC.64 R2, c[0x0][0x380] ;  /* 0x0000e000ff027b82 */ /* 0x000e300000000a00 */
[----:B------:R-:W1:Y:S01]  /*0150*/  LDC R25, c[0x0][0x394] ;  /* 0x0000e500ff197b82 */ /* 0x000e620000000800 */
[----:B0-----:R-:W-:-:S05]  /*0160*/  IMAD.WIDE R2, R24, 0x8, R2 ;  /* 0x0000000818027825 */ /* 0x001fca00078e0202 */
[----:B------:R-:W2:Y:S01]  /*0170*/  LDG.E.64.CONSTANT R12, desc[UR8][R2.64] ;  /* 0x00000008020c7981 */ /* 0x000ea2000c1e9b00 */
[----:B-1----:R-:W-:-:S05]  /*0180*/  IMAD.WIDE R14, R25, 0x8, R2 ;  /* 0x00000008190e7825 */ /* 0x002fca00078e0202 */
[----:B------:R-:W3:Y:S01]  /*0190*/  LDG.E.64.CONSTANT R8, desc[UR8][R14.64] ;  /* 0x000000080e087981 */ /* 0x000ee2000c1e9b00 */
[----:B------:R-:W-:-:S05]  /*01a0*/  IMAD.WIDE R22, R25, 0x8, R14 ;  /* 0x0000000819167825 */ /* 0x000fca00078e020e */
[----:B------:R-:W4:Y:S01]  /*01b0*/  LDG.E.64.CONSTANT R18, desc[UR8][R22.64] ;  /* 0x0000000816127981 */ /* 0x000f22000c1e9b00 */
[----:B------:R-:W-:-:S05]  /*01c0*/  IMAD.WIDE R26, R25, 0x8, R22 ;  /* 0x00000008191a7825 */ /* 0x000fca00078e0216 */
[----:B------:R0:W5:Y:S02]  /*01d0*/  LDG.E.64.CONSTANT R20, desc[UR8][R26.64] ;  /* 0x000000081a147981 */ /* 0x000164000c1e9b00 */
[----:B0-----:R-:W-:-:S05]  /*01e0*/  IMAD.WIDE R26, R25, 0x8, R26 ;  /* 0x00000008191a7825 */ /* 0x001fca00078e021a */
[----:B------:R-:W5:Y:S01]  /*01f0*/  LDG.E.64.CONSTANT R6, desc[UR8][R26.64] ;  /* 0x000000081a067981 */ /* 0x000f62000c1e9b00 */
[----:B------:R-:W-:-:S05]  /*0200*/  IMAD.WIDE R16, R25, 0x8, R26 ;  /* 0x0000000819107825 */ /* 0x000fca00078e021a */
[----:B------:R-:W5:Y:S01]  /*0210*/  LDG.E.64.CONSTANT R4, desc[UR8][R16.64] ;  /* 0x0000000810047981 */ /* 0x000f62000c1e9b00 */
[----:B------:R-:W-:-:S05]  /*0220*/  IMAD.WIDE R22, R25, 0x8, R16 ;  /* 0x0000000819167825 */ /* 0x000fca00078e0210 */
[----:B------:R-:W5:Y:S01]  /*0230*/  LDG.E.64.CONSTANT R2, desc[UR8][R22.64] ;  /* 0x0000000816027981 */ /* 0x000f62000c1e9b00 */
[----:B------:R-:W-:-:S05]  /*0240*/  IMAD.WIDE R14, R25, 0x8, R22 ;  /* 0x00000008190e7825 */ /* 0x000fca00078e0216 */
[----:B------:R-:W5:Y:S01]  /*0250*/  LDG.E.64.CONSTANT R16, desc[UR8][R14.64] ;  /* 0x000000080e107981 */ /* 0x000f62000c1e9b00 */
[----:B------:R-:W-:-:S05]  /*0260*/  IMAD.WIDE R28, R25, 0x8, R14 ;  /* 0x00000008191c7825 */ /* 0x000fca00078e020e */
[----:B------:R0:W5:Y:S02]  /*0270*/  LDG.E.64.CONSTANT R14, desc[UR8][R28.64] ;  /* 0x000000081c0e7981 */ /* 0x000164000c1e9b00 */
[----:B0-----:R-:W-:Y:S01]  /*0280*/  IMAD.WIDE R28, R25, 0x8, R28 ;  /* 0x00000008191c7825 */ /* 0x001fe200078e021c */
[----:B--2---:R-:W-:-:S04]  /*0290*/  DADD R10, R12, R10 ;  /* 0x000000000c0a7229 */ /* 0x004fc8000000000a */
[----:B------:R0:W2:Y:S04]  /*02a0*/  LDG.E.64.CONSTANT R12, desc[UR8][R28.64] ;  /* 0x000000081c0c7981 */ /* 0x0000a8000c1e9b00 */
[----:B---3--:R-:W-:Y:S01]  /*02b0*/  DADD R8, R10, R8 ;  /* 0x000000000a087229 */ /* 0x008fe20000000008 */
[----:B0-----:R-:W-:-:S05]  /*02c0*/  IMAD.WIDE R28, R25, 0x8, R28 ;  /* 0x00000008191c7825 */ /* 0x001fca00078e021c */
[----:B------:R-:W3:Y:S01]  /*02d0*/  LDG.E.64.CONSTANT R10, desc[UR8][R28.64] ;  /* 0x000000081c0a7981 */ /* 0x000ee2000c1e9b00 */
[----:B------:R-:W-:Y:S01]  /*02e0*/  IMAD.WIDE R22, R25, 0x8, R28 ;  /* 0x0000000819167825 */ /* 0x000fe200078e021c */
[----:B----4-:R-:W-:-:S04]  /*02f0*/  DADD R18, R8, R18 ;  /* 0x0000000008127229 */ /* 0x010fc80000000012 */
[----:B------:R-:W4:Y:S01]  /*0300*/  LDG.E.64.CONSTANT R8, desc[UR8][R22.64] ;  /* 0x0000000816087981 */ /* 0x000f22000c1e9b00 */
[----:B------:R-:W-:-:S03]  /*0310*/  IMAD.WIDE R26, R25, 0x8, R22 ;  /* 0x00000008191a7825 */ /* 0x000fc600078e0216 */
[----:B-----5:R-:W-:Y:S02]  /*0320*/  DADD R20, R18, R20 ;  /* 0x0000000012147229 */ /* 0x020fe40000000014 */
[----:B------:R0:W5:Y:S06]  /*0330*/  LDG.E.64.CONSTANT R18, desc[UR8][R26.64] ;  /* 0x000000081a127981 */ /* 0x00016c000c1e9b00 */
[----:B------:R-:W-:Y:S01]  /*0340*/  DADD R20, R20, R6 ;  /* 0x0000000014147229 */ /* 0x000fe20000000006 */
[----:B0-----:R-:W-:-:S05]  /*0350*/  IMAD.WIDE R26, R25, 0x8, R26 ;  /* 0x00000008191a7825 */ /* 0x001fca00078e021a */
[----:B------:R-:W5:Y:S01]  /*0360*/  LDG.E.64.CONSTANT R6, desc[UR8][R26.64] ;  /* 0x000000081a067981 */ /* 0x000f62000c1e9b00 */
[----:B------:R-:W-:Y:S01]  /*0370*/  IMAD.WIDE R22, R25, 0x8, R26 ;  /* 0x0000000819167825 */ /* 0x000fe200078e021a */
[----:B------:R-:W-:-:S04]  /*0380*/  DADD R20, R20, R4 ;  /* 0x0000000014147229 */ /* 0x000fc80000000004 */
[----:B------:R-:W5:Y:S01]  /*0390*/  LDG.E.64.CONSTANT R4, desc[UR8][R22.64] ;  /* 0x0000000816047981 */ /* 0x000f62000c1e9b00 */
[----:B------:R-:W-:-:S06]  /*03a0*/  IMAD.WIDE R28, R25, 0x8, R22 ;  /* 0x00000008191c7825 */ /* 0x000fcc00078e0216 */
[----:B------:R-:W5:Y:S01]  /*03b0*/  LDG.E.64.CONSTANT R28, desc[UR8][R28.64] ;  /* 0x000000081c1c7981 */ /* 0x000f62000c1e9b00 */
[----:B------:R-:W-:Y:S01]  /*03c0*/  DADD R2, R20, R2 ;  /* 0x0000000014027229 */ /* 0x000fe20000000002 */
[----:B------:R-:W-:Y:S01]  /*03d0*/  UIADD3 UR7, UPT, UPT, UR7, 0x10, URZ ;  /* 0x0000001007077890 */ /* 0x000fe2000fffe0ff */
[----:B------:R-:W-:-:S03]  /*03e0*/  IMAD R24, R25, 0x10, R24 ;  /* 0x0000001019187824 */ /* 0x000fc600078e0218 */
[----:B------:R-:W-:-:S03]  /*03f0*/  UISETP.NE.AND UP1, UPT, UR7, URZ, UPT ;  /* 0x000000ff0700728c */ /* 0x000fc6000bf25270 */
[----:B------:R-:W-:-:S08]  /*0400*/  DADD R2, R2, R16 ;  /* 0x0000000002027229 */ /* 0x000fd00000000010 */
[----:B------:R-:W-:-:S08]  /*0410*/  DADD R2, R2, R14 ;  /* 0x0000000002027229 */ /* 0x000fd0000000000e */
[----:B--2---:R-:W-:-:S08]  /*0420*/  DADD R2, R2, R12 ;  /* 0x0000000002027229 */ /* 0x004fd0000000000c */
[----:B---3--:R-:W-:-:S08]  /*0430*/  DADD R2, R2, R10 ;  /* 0x0000000002027229 */ /* 0x008fd0000000000a */
[----:B----4-:R-:W-:-:S08]  /*0440*/  DADD R2, R2, R8 ;  /* 0x0000000002027229 */ /* 0x010fd00000000008 */
[----:B-----5:R-:W-:-:S08]  /*0450*/  DADD R2, R2, R18 ;  /* 0x0000000002027229 */ /* 0x020fd00000000012 */
[----:B------:R-:W-:-:S08]  /*0460*/  DADD R2, R2, R6 ;  /* 0x0000000002027229 */ /* 0x000fd00000000006 */
[----:B------:R-:W-:-:S08]  /*0470*/  DADD R2, R2, R4 ;  /* 0x0000000002027229 */ /* 0x000fd00000000004 */
[----:B------:R-:W-:Y:S01]  /*0480*/  DADD R10, R2, R28 ;  /* 0x00000000020a7229 */ /* 0x000fe2000000001c */
[----:B------:R-:W-:Y:S10]  /*0490*/  BRA.U UP1, `(.L_x_2) ;  /* 0xfffffffd01287547 */ /* 0x000ff4000b83ffff */
.L_x_1:
[----:B------:R-:W-:Y:S05]  /*04a0*/  BRA.U !UP0, `(.L_x_0) ;  /* 0x0000000508047547 */ /* 0x000fea000b800000 */
[----:B------:R-:W-:Y:S02]  /*04b0*/  UISETP.GE.U32.AND UP0, UPT, UR6, 0x8, UPT ;  /* 0x000000080600788c */ /* 0x000fe4000bf06070 */
[----:B------:R-:W-:-:S04]  /*04c0*/  ULOP3.LUT UR7, UR5, 0x7, URZ, 0xc0, !UPT ;  /* 0x0000000705077892 */ /* 0x000fc8000f8ec0ff */
[----:B------:R-:W-:-:S03]  /*04d0*/  UISETP.NE.AND UP1, UPT, UR7, URZ, UPT ;  /* 0x000000ff0700728c */ /* 0x000fc6000bf25270 */
[----:B------:R-:W-:Y:S08]  /*04e0*/  BRA.U !UP0, `(.L_x_3) ;  /* 0x0000000108707547 */ /* 0x000ff0000b800000 */
[----:B------:R-:W0:Y:S08]  /*04f0*/  LDC R19, c[0x0][0x394] ;  /* 0x0000e500ff137b82 */ /* 0x000e300000000800 */
[----:B------:R-:W1:Y:S01]  /*0500*/  LDC.64 R12, c[0x0][0x380] ;  /* 0x0000e000ff0c7b82 */ /* 0x000e620000000a00 */
[----:B0-----:R-:W-:-:S04]  /*0510*/  IMAD R3, R19, UR4, R0 ;  /* 0x0000000413037c24 */ /* 0x001fc8000f8e0200 */
[----:B-1----:R-:W-:-:S05]  /*0520*/  IMAD.WIDE R12, R3, 0x8, R12 ;  /* 0x00000008030c7825 */ /* 0x002fca00078e020c */
[----:B------:R-:W2:Y:S01]  /*0530*/  LDG.E.64.CONSTANT R2, desc[UR8][R12.64] ;  /* 0x000000080c027981 */ /* 0x000ea2000c1e9b00 */
[----:B------:R-:W-:-:S05]  /*0540*/  IMAD.WIDE R20, R19, 0x8, R12 ;  /* 0x0000000813147825 */ /* 0x000fca00078e020c */
[----:B------:R-:W3:Y:S01]  /*0550*/  LDG.E.64.CONSTANT R4, desc[UR8][R20.64] ;  /* 0x0000000814047981 */ /* 0x000ee2000c1e9b00 */
[----:B------:R-:W-:-:S05]  /*0560*/  IMAD.WIDE R22, R19, 0x8, R20 ;  /* 0x0000000813167825 */ /* 0x000fca00078e0214 */
[----:B------:R-:W4:Y:S01]  /*0570*/  LDG.E.64.CONSTANT R6, desc[UR8][R22.64] ;  /* 0x0000000816067981 */ /* 0x000f22000c1e9b00 */
[----:B------:R-:W-:-:S05]  /*0580*/  IMAD.WIDE R24, R19, 0x8, R22 ;  /* 0x0000000813187825 */ /* 0x000fca00078e0216 */
[----:B------:R-:W5:Y:S01]  /*0590*/  LDG.E.64.CONSTANT R8, desc[UR8][R24.64] ;  /* 0x0000000818087981 */ /* 0x000f62000c1e9b00 */
[----:B------:R-:W-:-:S05]  /*05a0*/  IMAD.WIDE R26, R19, 0x8, R24 ;  /* 0x00000008131a7825 */ /* 0x000fca00078e0218 */
[----:B------:R-:W5:Y:S01]  /*05b0*/  LDG.E.64.CONSTANT R16, desc[UR8][R26.64] ;  /* 0x000000081a107981 */ /* 0x000f62000c1e9b00 */
[----:B------:R-:W-:-:S05]  /*05c0*/  IMAD.WIDE R28, R19, 0x8, R26 ;  /* 0x00000008131c7825 */ /* 0x000fca00078e021a */
[----:B------:R0:W5:Y:S02]  /*05d0*/  LDG.E.64.CONSTANT R14, desc[UR8][R28.64] ;  /* 0x000000081c0e7981 */ /* 0x000164000c1e9b00 */
[----:B0-----:R-:W-:-:S05]  /*05e0*/  IMAD.WIDE R28, R19, 0x8, R28 ;  /* 0x00000008131c7825 */ /* 0x001fca00078e021c */
[----:B------:R-:W5:Y:S01]  /*05f0*/  LDG.E.64.CONSTANT R12, desc[UR8][R28.64] ;  /* 0x000000081c0c7981 */ /* 0x000f62000c1e9b00 */
[----:B------:R-:W-:-:S06]  /*0600*/  IMAD.WIDE R18, R19, 0x8, R28 ;  /* 0x0000000813127825 */ /* 0x000fcc00078e021c */
[----:B------:R-:W5:Y:S01]  /*0610*/  LDG.E.64.CONSTANT R18, desc[UR8][R18.64] ;  /* 0x0000000812127981 */ /* 0x000f62000c1e9b00 */
[----:B------:R-:W-:Y:S01]  /*0620*/  UIADD3 UR4, UPT, UPT, UR4, 0x8, URZ ;  /* 0x0000000804047890 */ /* 0x000fe2000fffe0ff */
[----:B--2---:R-:W-:-:S08]  /*0630*/  DADD R2, R10, R2 ;  /* 0x000000000a027229 */ /* 0x004fd00000000002 */
[----:B---3--:R-:W-:-:S08]  /*0640*/  DADD R2, R2, R4 ;  /* 0x0000000002027229 */ /* 0x008fd00000000004 */
[----:B----4-:R-:W-:-:S08]  /*0650*/  DADD R2, R2, R6 ;  /* 0x0000000002027229 */ /* 0x010fd00000000006 */
[----:B-----5:R-:W-:-:S08]  /*0660*/  DADD R2, R2, R8 ;  /* 0x0000000002027229 */ /* 0x020fd00000000008 */
[----:B------:R-:W-:-:S08]  /*0670*/  DADD R2, R2, R16 ;  /* 0x0000000002027229 */ /* 0x000fd00000000010 */
[----:B------:R-:W-:-:S08]  /*0680*/  DADD R2, R2, R14 ;  /* 0x0000000002027229 */ /* 0x000fd0000000000e */
[----:B------:R-:W-:-:S08]  /*0690*/  DADD R2, R2, R12 ;  /* 0x0000000002027229 */ /* 0x000fd0000000000c */
[----:B------:R-:W-:-:S11]  /*06a0*/  DADD R10, R2, R18 ;  /* 0x00000000020a7229 */ /* 0x000fd60000000012 */
.L_x_3:
        /* <DEDUP_REMOVED lines=14> */
[----:B------:R-:W-:-:S06]  /*0790*/  IMAD.WIDE R16, R17, 0x8, R12 ;  /* 0x0000000811107825 */ /* 0x000fcc00078e020c */
[----:B------:R-:W5:Y:S01]  /*07a0*/  LDG.E.64.CONSTANT R16, desc[UR8][R16.64] ;  /* 0x0000000810107981 */ /* 0x000f62000c1e9b00 */
[----:B------:R-:W-:Y:S01]  /*07b0*/  UIADD3 UR4, UPT, UPT, UR4, 0x4, URZ ;  /* 0x0000000404047890 */ /* 0x000fe2000fffe0ff */
[----:B--2---:R-:W-:-:S08]  /*07c0*/  DADD R4, R10, R4 ;  /* 0x000000000a047229 */ /* 0x004fd00000000004 */
[----:B---3--:R-:W-:-:S08]  /*07d0*/  DADD R4, R4, R8 ;  /* 0x0000000004047229 */ /* 0x008fd00000000008 */
[----:B----4-:R-:W-:-:S08]  /*07e0*/  DADD R4, R4, R14 ;  /* 0x0000000004047229 */ /* 0x010fd0000000000e */
[----:B-----5:R-:W-:-:S11]  /*07f0*/  DADD R10, R4, R16 ;  /* 0x00000000040a7229 */ /* 0x020fd60000000010 */
.L_x_4:
[----:B------:R-:W-:Y:S05]  /*0800*/  BRA.U !UP1, `(.L_x_0) ;  /* 0x00000001092c7547 */ /* 0x000fea000b800000 */
[----:B------:R-:W0:Y:S01]  /*0810*/  LDC R6, c[0x0][0x394] ;  /* 0x0000e500ff067b82 */ /* 0x000e220000000800 */
[----:B------:R-:W-:-:S07]  /*0820*/  UIADD3 UR5, UPT, UPT, -UR5, URZ, URZ ;  /* 0x000000ff05057290 */ /* 0x000fce000fffe1ff */
[----:B------:R-:W1:Y:S01]  /*0830*/  LDC.64 R4, c[0x0][0x380] ;  /* 0x0000e000ff047b82 */ /* 0x000e620000000a00 */
[----:B0-----:R-:W-:-:S07]  /*0840*/  IMAD R7, R6, UR4, R0 ;  /* 0x0000000406077c24 */ /* 0x001fce000f8e0200 */
.L_x_5:
[----:B-1----:R-:W-:-:S06]  /*0850*/  IMAD.WIDE R2, R7, 0x8, R4 ;  /* 0x0000000807027825 */ /* 0x002fcc00078e0204 */
[----:B------:R-:W2:Y:S01]  /*0860*/  LDG.E.64.CONSTANT R2, desc[UR8][R2.64] ;  /* 0x0000000802027981 */ /* 0x000ea2000c1e9b00 */
[----:B------:R-:W-:Y:S01]  /*0870*/  UIADD3 UR5, UPT, UPT, UR5, 0x1, URZ ;  /* 0x0000000105057890 */ /* 0x000fe2000fffe0ff */
[----:B------:R-:W-:-:S03]  /*0880*/  IADD3 R7, PT, PT, R7, R6, RZ ;  /* 0x0000000607077210 */ /* 0x000fc60007ffe0ff */
[----:B------:R-:W-:Y:S01]  /*0890*/  UISETP.NE.AND UP0, UPT, UR5, URZ, UPT ;  /* 0x000000ff0500728c */ /* 0x000fe2000bf05270 */
[----:B--2---:R-:W-:-:S08]  /*08a0*/  DADD R10, R2, R10 ;  /* 0x00000000020a7229 */ /* 0x004fd0000000000a */
[----:B------:R-:W-:Y:S05]  /*08b0*/  BRA.U UP0, `(.L_x_5) ;  /* 0xfffffffd00e47547 */ /* 0x000fea000b83ffff */
.L_x_0:
[----:B------:R-:W0:Y:S01]  /*08c0*/  LDCU UR4, c[0x0][0x39c] ;  /* 0x00007380ff0477ac */ /* 0x000e220008000800 */
[----:B------:R-:W1:Y:S01]  /*08d0*/  LDC.64 R6, c[0x0][0x398] ;  /* 0x0000e600ff067b82 */ /* 0x000e620000000a00 */
[----:B------:R-:W-:Y:S01]  /*08e0*/  IMAD.MOV.U32 R2, RZ, RZ, 0x1 ;  /* 0x00000001ff027424 */ /* 0x000fe200078e00ff */
[----:B------:R-:W-:Y:S01]  /*08f0*/  FSETP.GEU.AND P1, PT, |R11|, 6.5827683646048100446e-37, PT ;  /* 0x036000000b00780b */ /* 0x000fe20003f2e200 */
[----:B------:R-:W-:Y:S01]  /*0900*/  BSSY.RECONVERGENT B0, `(.L_x_6) ;  /* 0x0000011000007945 */ /* 0x000fe20003800200 */
[----:B0-----:R-:W1:Y:S03]  /*0910*/  MUFU.RCP64H R3, UR4 ;  /* 0x0000000400037d08 */ /* 0x001e660008001800 */
[----:B-1----:R-:W-:-:S08]  /*0920*/  DFMA R4, R2, -R6, 1 ;  /* 0x3ff000000204742b */ /* 0x002fd00000000806 */
[----:B------:R-:W-:-:S08]  /*0930*/  DFMA R4, R4, R4, R4 ;  /* 0x000000040404722b */ /* 0x000fd00000000004 */
[----:B------:R-:W-:-:S08]  /*0940*/  DFMA R4, R2, R4, R2 ;  /* 0x000000040204722b */ /* 0x000fd00000000002 */
[----:B------:R-:W-:-:S08]  /*0950*/  DFMA R2, R4, -R6, 1 ;  /* 0x3ff000000402742b */ /* 0x000fd00000000806 */
[----:B------:R-:W-:-:S08]  /*0960*/  DFMA R2, R4, R2, R4 ;  /* 0x000000020402722b */ /* 0x000fd00000000004 */
[----:B------:R-:W-:-:S08]  /*0970*/  DMUL R4, R2, R10 ;  /* 0x0000000a02047228 */ /* 0x000fd00000000000 */
[----:B------:R-:W-:-:S08]  /*0980*/  DFMA R6, R4, -R6, R10 ;  /* 0x800000060406722b */ /* 0x000fd0000000000a */
[----:B------:R-:W-:-:S10]  /*0990*/  DFMA R2, R2, R6, R4 ;  /* 0x000000060202722b */ /* 0x000fd40000000004 */
[----:B------:R-:W-:-:S05]  /*09a0*/  FFMA R4, RZ, UR4, R3 ;  /* 0x00000004ff047c23 */ /* 0x000fca0008000003 */
[----:B------:R-:W-:-:S13]  /*09b0*/  FSETP.GT.AND P0, PT, |R4|, 1.469367938527859385e-39, PT ;  /* 0x001000000400780b */ /* 0x000fda0003f04200 */
[----:B------:R-:W-:Y:S05]  /*09c0*/  @P0 BRA P1, `(.L_x_7) ;  /* 0x0000000000100947 */ /* 0x000fea0000800000 */
[----:B------:R-:W-:Y:S01]  /*09d0*/  MOV R6, R10 ;  /* 0x0000000a00067202 */ /* 0x000fe20000000f00 */
[----:B------:R-:W-:Y:S01]  /*09e0*/  IMAD.MOV.U32 R7, RZ, RZ, R11 ;  /* 0x000000ffff077224 */ /* 0x000fe200078e000b */
[----:B------:R-:W-:-:S07]  /*09f0*/  MOV R10, 0xa10 ;  /* 0x00000a10000a7802 */ /* 0x000fce0000000f00 */
[----:B------:R-:W-:Y:S05]  /*0a00*/  CALL.REL.NOINC `($__internal_0_$__cuda_sm20_div_rn_f64_full) ;  /* 0x0000000000147944 */ /* 0x000fea0003c00000 */
.L_x_7:
[----:B------:R-:W-:Y:S05]  /*0a10*/  BSYNC.RECONVERGENT B0 ;  /* 0x0000000000007941 */ /* 0x000fea0003800200 */
.L_x_6:
[----:B------:R-:W0:Y:S02]  /*0a20*/  LDC.64 R4, c[0x0][0x388] ;  /* 0x0000e200ff047b82 */ /* 0x000e240000000a00 */
[----:B0-----:R-:W-:-:S05]  /*0a30*/  IMAD.WIDE R4, R0, 0x8, R4 ;  /* 0x0000000800047825 */ /* 0x001fca00078e0204 */
[----:B------:R-:W-:Y:S01]  /*0a40*/  STG.E.64 desc[UR8][R4.64], R2 ;  /* 0x0000000204007986 */ /* 0x000fe2000c101b08 */
[----:B------:R-:W-:Y:S05]  /*0a50*/  EXIT ;  /* 0x000000000000794d */ /* 0x000fea0003800000 */
        .weak           $__internal_0_$__cuda_sm20_div_rn_f64_full
        .type           $__internal_0_$__cuda_sm20_div_rn_f64_full,@function
        .size           $__internal_0_$__cuda_sm20_div_rn_f64_full,(.L_x_112 - $__internal_0_$__cuda_sm20_div_rn_f64_full)
$__internal_0_$__cuda_sm20_div_rn_f64_full:
[----:B------:R-:W0:Y:S01]  /*0a60*/  LDC.64 R2, c[0x0][0x398] ;  /* 0x0000e600ff027b82 */ /* 0x000e220000000a00 */
[C---:B------:R-:W-:Y:S01]  /*0a70*/  FSETP.GEU.AND P2, PT, |R7|.reuse, 1.469367938527859385e-39, PT ;  /* 0x001000000700780b */ /* 0x040fe20003f4e200 */
[----:B------:R-:W-:Y:S01]  /*0a80*/  BSSY.RECONVERGENT B1, `(.L_x_8) ;  /* 0x0000053000017945 */ /* 0x000fe20003800200 */
[----:B------:R-:W-:-:S05]  /*0a90*/  LOP3.LUT R11, R7, 0x7ff00000, RZ, 0xc0, !PT ;  /* 0x7ff00000070b7812 */ /* 0x000fca00078ec0ff */
[----:B------:R-:W-:Y:S01]  /*0aa0*/  IMAD.MOV.U32 R21, RZ, RZ, R11 ;  /* 0x000000ffff157224 */ /* 0x000fe200078e000b */
[C---:B0-----:R-:W-:Y:S02]  /*0ab0*/  FSETP.GEU.AND P0, PT, |R3|.reuse, 1.469367938527859385e-39, PT ;  /* 0x001000000300780b */ /* 0x041fe40003f0e200 */
[----:B------:R-:W-:-:S04]  /*0ac0*/  LOP3.LUT R4, R3, 0x800fffff, RZ, 0xc0, !PT ;  /* 0x800fffff03047812 */ /* 0x000fc800078ec0ff */
[----:B------:R-:W-:Y:S02]  /*0ad0*/  LOP3.LUT R5, R4, 0x3ff00000, RZ, 0xfc, !PT ;  /* 0x3ff0000004057812 */ /* 0x000fe400078efcff */
[----:B------:R-:W-:-:S05]  /*0ae0*/  MOV R4, R2 ;  /* 0x0000000200047202 */ /* 0x000fca0000000f00 */
[----:B------:R-:W0:Y:S02]  /*0af0*/  @!P0 LDC.64 R8, c[0x0][0x398] ;  /* 0x0000e600ff088b82 */ /* 0x000e240000000a00 */
[----:B0-----:R-:W-:Y:S01]  /*0b00*/  @!P0 DMUL R4, R8, 8.98846567431157953865e+307 ;  /* 0x7fe0000008048828 */ /* 0x001fe20000000000 */
[----:B------:R-:W-:-:S05]  /*0b10*/  IMAD.MOV.U32 R8, RZ, RZ, 0x1 ;  /* 0x00000001ff087424 */ /* 0x000fca00078e00ff */
[----:B------:R-:W0:Y:S02]  /*0b20*/  MUFU.RCP64H R9, R5 ;  /* 0x0000000500097308 */ /* 0x000e240000001800 */
[----:B0-----:R-:W-:-:S08]  /*0b30*/  DFMA R12, R8, -R4, 1 ;  /* 0x3ff00000080c742b */ /* 0x001fd00000000804 */
[----:B------:R-:W-:Y:S01]  /*0b40*/  DFMA R14, R12, R12, R12 ;  /* 0x0000000c0c0e722b */ /* 0x000fe2000000000c */
[----:B------:R-:W-:Y:S02]  /*0b50*/  LOP3.LUT R12, R3, 0x7ff00000, RZ, 0xc0, !PT ;  /* 0x7ff00000030c7812 */ /* 0x000fe400078ec0ff */
[----:B------:R-:W-:Y:S02]  /*0b60*/  MOV R13, 0x1ca00000 ;  /* 0x1ca00000000d7802 */ /* 0x000fe40000000f00 */
[----:B------:R-:W-:-:S03]  /*0b70*/  ISETP.GE.U32.AND P1, PT, R11, R12, PT ;  /* 0x0000000c0b00720c */ /* 0x000fc60003f26070 */
[----:B------:R-:W-:Y:S01]  /*0b80*/  DFMA R16, R8, R14, R8 ;  /* 0x0000000e0810722b */ /* 0x000fe20000000008 */
[----:B------:R-:W-:Y:S01]  /*0b90*/  MOV R20, R12 ;  /* 0x0000000c00147202 */ /* 0x000fe20000000f00 */
[----:B------:R-:W-:Y:S01]  /*0ba0*/  IMAD.MOV.U32 R8, RZ, RZ, R6 ;  /* 0x000000ffff087224 */ /* 0x000fe200078e0006 */
[----:B------:R-:W-:Y:S02]  /*0bb0*/  SEL R13, R13, 0x63400000, !P1 ;  /* 0x634000000d0d7807 */ /* 0x000fe40004800000 */
[----:B------:R-:W-:Y:S02]  /*0bc0*/  @!P0 LOP3.LUT R20, R5, 0x7ff00000, RZ, 0xc0, !PT ;  /* 0x7ff0000005148812 */ /* 0x000fe400078ec0ff */
[C-C-:B------:R-:W-:Y:S01]  /*0bd0*/  @!P2 LOP3.LUT R14, R13.reuse, 0x80000000, R7.reuse, 0xf8, !PT ;  /* 0x800000000d0ea812 */ /* 0x140fe200078ef807 */
[----:B------:R-:W-:Y:S01]  /*0be0*/  DFMA R18, R16, -R4, 1 ;  /* 0x3ff000001012742b */ /* 0x000fe20000000804 */
[----:B------:R-:W-:Y:S02]  /*0bf0*/  LOP3.LUT R9, R13, 0x800fffff, R7, 0xf8, !PT ;  /* 0x800fffff0d097812 */ /* 0x000fe400078ef807 */
[----:B------:R-:W-:-:S02]  /*0c00*/  @!P2 LOP3.LUT R15, R14, 0x100000, RZ, 0xfc, !PT ;  /* 0x001000000e0fa812 */ /* 0x000fc400078efcff */
[----:B------:R-:W-:Y:S02]  /*0c10*/  @!P2 MOV R14, RZ ;  /* 0x000000ff000ea202 */ /* 0x000fe40000000f00 */
[----:B------:R-:W-:-:S04]  /*0c20*/  IADD3 R23, PT, PT, R20, -0x1, RZ ;  /* 0xffffffff14177810 */ /* 0x000fc80007ffe0ff */
[----:B------:R-:W-:Y:S02]  /*0c30*/  @!P2 DFMA R8, R8, 2, -R14 ;  /* 0x400000000808a82b */ /* 0x000fe4000000080e */
[----:B------:R-:W-:-:S08]  /*0c40*/  DFMA R14, R16, R18, R16 ;  /* 0x00000012100e722b */ /* 0x000fd00000000010 */
[----:B------:R-:W-:Y:S01]  /*0c50*/  @!P2 LOP3.LUT R21, R9, 0x7ff00000, RZ, 0xc0, !PT ;  /* 0x7ff000000915a812 */ /* 0x000fe200078ec0ff */
[----:B------:R-:W-:-:S04]  /*0c60*/  DMUL R16, R14, R8 ;  /* 0x000000080e107228 */ /* 0x000fc80000000000 */
[----:B------:R-:W-:-:S04]  /*0c70*/  VIADD R22, R21, 0xffffffff ;  /* 0xffffffff15167836 */ /* 0x000fc80000000000 */
[----:B------:R-:W-:Y:S01]  /*0c80*/  DFMA R18, R16, -R4, R8 ;  /* 0x800000041012722b */ /* 0x000fe20000000008 */
[----:B------:R-:W-:-:S04]  /*0c90*/  ISETP.GT.U32.AND P0, PT, R22, 0x7feffffe, PT ;  /* 0x7feffffe1600780c */ /* 0x000fc80003f04070 */
[----:B------:R-:W-:-:S03]  /*0ca0*/  ISETP.GT.U32.OR P0, PT, R23, 0x7feffffe, P0 ;  /* 0x7feffffe1700780c */ /* 0x000fc60000704470 */
[----:B------:R-:W-:-:S10]  /*0cb0*/  DFMA R14, R14, R18, R16 ;  /* 0x000000120e0e722b */ /* 0x000fd40000000010 */
[----:B------:R-:W-:Y:S05]  /*0cc0*/  @P0 BRA `(.L_x_9) ;  /* 0x0000000000600947 */ /* 0x000fea0003800000 */
[----:B------:R-:W-:Y:S01]  /*0cd0*/  VIADDMNMX R11, R11, -R12, 0xb9600000, !PT ;  /* 0xb96000000b0b7446 */ /* 0x000fe2000780090c */
[----:B------:R-:W-:-:S03]  /*0ce0*/  IMAD.MOV.U32 R6, RZ, RZ, RZ ;  /* 0x000000ffff067224 */ /* 0x000fc600078e00ff */
[----:B------:R-:W-:-:S05]  /*0cf0*/  VIMNMX R2, PT, PT, R11, 0x46a00000, PT ;  /* 0x46a000000b027848 */ /* 0x000fca0003fe0100 */
[----:B------:R-:W-:-:S05]  /*0d00*/  IMAD.IADD R11, R2, 0x1, -R13 ;  /* 0x00000001020b7824 */ /* 0x000fca00078e0a0d */
[----:B------:R-:W-:-:S06]  /*0d10*/  IADD3 R7, PT, PT, R11, 0x7fe00000, RZ ;  /* 0x7fe000000b077810 */ /* 0x000fcc0007ffe0ff */
[----:B------:R-:W-:-:S10]  /*0d20*/  DMUL R12, R14, R6 ;  /* 0x000000060e0c7228 */ /* 0x000fd40000000000 */
[----:B------:R-:W-:-:S13]  /*0d30*/  FSETP.GTU.AND P0, PT, |R13|, 1.469367938527859385e-39, PT ;  /* 0x001000000d00780b */ /* 0x000fda0003f0c200 */
[----:B------:R-:W-:Y:S05]  /*0d40*/  @P0 BRA `(.L_x_10) ;  /* 0x0000000000980947 */ /* 0x000fea0003800000 */
[----:B------:R-:W-:Y:S01]  /*0d50*/  DFMA R4, R14, -R4, R8 ;  /* 0x800000040e04722b */ /* 0x000fe20000000008 */
[----:B------:R-:W-:-:S09]  /*0d60*/  MOV R6, RZ ;  /* 0x000000ff00067202 */ /* 0x000fd20000000f00 */
[C---:B------:R-:W-:Y:S02]  /*0d70*/  FSETP.NEU.AND P0, PT, R5.reuse, RZ, PT ;  /* 0x000000ff0500720b */ /* 0x040fe40003f0d000 */
[----:B------:R-:W-:-:S04]  /*0d80*/  LOP3.LUT R9, R5, 0x80000000, R3, 0x48, !PT ;  /* 0x8000000005097812 */ /* 0x000fc800078e4803 */
[----:B------:R-:W-:-:S07]  /*0d90*/  LOP3.LUT R7, R9, R7, RZ, 0xfc, !PT ;  /* 0x0000000709077212 */ /* 0x000fce00078efcff */
[----:B------:R-:W-:Y:S05]  /*0da0*/  @!P0 BRA `(.L_x_10) ;  /* 0x0000000000808947 */ /* 0x000fea0003800000 */
[----:B------:R-:W-:Y:S01]  /*0db0*/  IMAD.MOV R3, RZ, RZ, -R11 ;  /* 0x000000ffff037224 */ /* 0x000fe200078e0a0b */
[----:B------:R-:W-:Y:S01]  /*0dc0*/  MOV R2, RZ ;  /* 0x000000ff00027202 */ /* 0x000fe20000000f00 */
[----:B------:R-:W-:-:S05]  /*0dd0*/  DMUL.RP R6, R14, R6 ;  /* 0x000000060e067228 */ /* 0x000fca0000008000 */
[----:B------:R-:W-:-:S05]  /*0de0*/  DFMA R2, R12, -R2, R14 ;  /* 0x800000020c02722b */ /* 0x000fca000000000e */
[----:B------:R-:W-:Y:S02]  /*0df0*/  LOP3.LUT R9, R7, R9, RZ, 0x3c, !PT ;  /* 0x0000000907097212 */ /* 0x000fe400078e3cff */
[----:B------:R-:W-:-:S04]  /*0e00*/  IADD3 R2, PT, PT, -R11, -0x43300000, RZ ;  /* 0xbcd000000b027810 */ /* 0x000fc80007ffe1ff */
[----:B------:R-:W-:-:S04]  /*0e10*/  FSETP.NEU.AND P0, PT, |R3|, R2, PT ;  /* 0x000000020300720b */ /* 0x000fc80003f0d200 */
[----:B------:R-:W-:Y:S02]  /*0e20*/  FSEL R12, R6, R12, !P0 ;  /* 0x0000000c060c7208 */ /* 0x000fe40004000000 */
[----:B------:R-:W-:Y:S01]  /*0e30*/  FSEL R13, R9, R13, !P0 ;  /* 0x0000000d090d7208 */ /* 0x000fe20004000000 */
[----:B------:R-:W-:Y:S06]  /*0e40*/  BRA `(.L_x_10) ;  /* 0x0000000000587947 */ /* 0x000fec0003800000 */
.L_x_9:
[----:B------:R-:W-:-:S14]  /*0e50*/  DSETP.NAN.AND P0, PT, R6, R6, PT ;  /* 0x000000060600722a */ /* 0x000fdc0003f08000 */
[----:B------:R-:W-:Y:S05]  /*0e60*/  @P0 BRA `(.L_x_11) ;  /* 0x0000000000480947 */ /* 0x000fea0003800000 */
[----:B------:R-:W0:Y:S02]  /*0e70*/  LDC.64 R4, c[0x0][0x398] ;  /* 0x0000e600ff047b82 */ /* 0x000e240000000a00 */
[----:B0-----:R-:W-:-:S14]  /*0e80*/  DSETP.NAN.AND P0, PT, R4, R4, PT ;  /* 0x000000040400722a */ /* 0x001fdc0003f08000 */
[----:B------:R-:W-:Y:S05]  /*0e90*/  @P0 BRA `(.L_x_12) ;  /* 0x0000000000300947 */ /* 0x000fea0003800000 */
[----:B------:R-:W-:Y:S01]  /*0ea0*/  ISETP.NE.AND P0, PT, R21, R20, PT ;  /* 0x000000141500720c */ /* 0x000fe20003f05270 */
[----:B------:R-:W-:Y:S01]  /*0eb0*/  IMAD.MOV.U32 R12, RZ, RZ, 0x0 ;  /* 0x00000000ff0c7424 */ /* 0x000fe200078e00ff */
[----:B------:R-:W-:-:S11]  /*0ec0*/  MOV R13, 0xfff80000 ;  /* 0xfff80000000d7802 */ /* 0x000fd60000000f00 */
[----:B------:R-:W-:Y:S05]  /*0ed0*/  @!P0 BRA `(.L_x_10) ;  /* 0x0000000000348947 */ /* 0x000fea0003800000 */
[----:B------:R-:W-:Y:S02]  /*0ee0*/  ISETP.NE.AND P0, PT, R21, 0x7ff00000, PT ;  /* 0x7ff000001500780c */ /* 0x000fe40003f05270 */
[----:B------:R-:W-:Y:S02]  /*0ef0*/  LOP3.LUT R13, R7, 0x80000000, R3, 0x48, !PT ;  /* 0x80000000070d7812 */ /* 0x000fe400078e4803 */
[----:B------:R-:W-:-:S13]  /*0f00*/  ISETP.EQ.OR P0, PT, R20, RZ, !P0 ;  /* 0x000000ff1400720c */ /* 0x000fda0004702670 */
[----:B------:R-:W-:Y:S01]  /*0f10*/  @P0 LOP3.LUT R2, R13, 0x7ff00000, RZ, 0xfc, !PT ;  /* 0x7ff000000d020812 */ /* 0x000fe200078efcff */
[----:B------:R-:W-:Y:S01]  /*0f20*/  @!P0 IMAD.MOV.U32 R12, RZ, RZ, RZ ;  /* 0x000000ffff0c8224 */ /* 0x000fe200078e00ff */
[----:B------:R-:W-:-:S03]  /*0f30*/  @P0 MOV R12, RZ ;  /* 0x000000ff000c0202 */ /* 0x000fc60000000f00 */
[----:B------:R-:W-:Y:S01]  /*0f40*/  @P0 IMAD.MOV.U32 R13, RZ, RZ, R2 ;  /* 0x000000ffff0d0224 */ /* 0x000fe200078e0002 */
[----:B------:R-:W-:Y:S06]  /*0f50*/  BRA `(.L_x_10) ;  /* 0x0000000000147947 */ /* 0x000fec0003800000 */
.L_x_12:
[----:B------:R-:W-:Y:S02]  /*0f60*/  LOP3.LUT R13, R3, 0x80000, RZ, 0xfc, !PT ;  /* 0x00080000030d7812 */ /* 0x000fe400078efcff */
[----:B------:R-:W-:Y:S01]  /*0f70*/  MOV R12, R2 ;  /* 0x00000002000c7202 */ /* 0x000fe20000000f00 */
[----:B------:R-:W-:Y:S06]  /*0f80*/  BRA `(.L_x_10) ;  /* 0x0000000000087947 */ /* 0x000fec0003800000 */
.L_x_11:
[----:B------:R-:W-:Y:S01]  /*0f90*/  LOP3.LUT R13, R7, 0x80000, RZ, 0xfc, !PT ;  /* 0x00080000070d7812 */ /* 0x000fe200078efcff */
[----:B------:R-:W-:-:S07]  /*0fa0*/  IMAD.MOV.U32 R12, RZ, RZ, R6 ;  /* 0x000000ffff0c7224 */ /* 0x000fce00078e0006 */
.L_x_10:
[----:B------:R-:W-:Y:S05]  /*0fb0*/  BSYNC.RECONVERGENT B1 ;  /* 0x0000000000017941 */ /* 0x000fea0003800200 */
.L_x_8:
[----:B------:R-:W-:Y:S01]  /*0fc0*/  HFMA2 R11, -RZ, RZ, 0, 0 ;  /* 0x00000000ff0b7431 */ /* 0x000fe200000001ff */
[----:B------:R-:W-:Y:S01]  /*0fd0*/  MOV R2, R12 ;  /* 0x0000000c00027202 */ /* 0x000fe20000000f00 */
[----:B------:R-:W-:Y:S02]  /*0fe0*/  IMAD.MOV.U32 R3, RZ, RZ, R13 ;  /* 0x000000ffff037224 */ /* 0x000fe400078e000d */
[----:B------:R-:W-:Y:S05]  /*0ff0*/  RET.REL.NODEC R10 `(_Z20parallel_sum_dividedPKdPdiid) ;  /* 0xfffffff00a007950 */ /* 0x000fea0003c3ffff */
.L_x_13:
[----:B------:R-:W-:-:S00]  /*1000*/  BRA `(.L_x_13) ;  /* 0xfffffffc00fc7947 */ /* 0x000fc0000383ffff */
[----:B------:R-:W-:-:S00]  /*1010*/  NOP ;  /* 0x0000000000007918 */ /* 0x000fc00000000000 */
        /* <DEDUP_REMOVED lines=14> */
.L_x_112:


//--------------------- .text._Z21reduction_sum_dividedPKdPdiid --------------------------
	.section	.text._Z21reduction_sum_dividedPKdPdiid,"ax",@progbits
	.align	128
        .global         _Z21reduction_sum_dividedPKdPdiid
        .type           _Z21reduction_sum_dividedPKdPdiid,@function
        .size           _Z21reduction_sum_dividedPKdPdiid,(.L_x_113 - _Z21reduction_sum_dividedPKdPdiid)
        .other          _Z21reduction_sum_dividedPKdPdiid,@"STO_CUDA_ENTRY STV_DEFAULT"
_Z21reduction_sum_dividedPKdPdiid:
.text._Z21reduction_sum_dividedPKdPdiid:
[----:B------:R-:W-:Y:S08]  /*0000*/  LDC R1, c[0x0][0x37c] ;  /* 0x0000df00ff017b82 */ /* 0x000ff00000000800 */
[----:B------:R-:W0:Y:S08]  /*0010*/  LDC R0, c[0x0][0x390] ;  /* 0x0000e400ff007b82 */ /* 0x000e300000000800 */
[----:B------:R-:W-:Y:S01]  /*0020*/  BAR.SYNC.DEFER_BLOCKING 0x0 ;  /* 0x0000000000007b1d */ /* 0x000fe20000010000 */
[----:B0-----:R-:W-:-:S13]  /*0030*/  ISETP.GE.AND P0, PT, R0, 0x1, PT ;  /* 0x000000010000780c */ /* 0x001fda0003f06270 */
[----:B------:R-:W-:Y:S05]  /*0040*/  @!P0 EXIT ;  /* 0x000000000000894d */ /* 0x000fea0003800000 */
[----:B------:R-:W0:Y:S01]  /*0050*/  S2R R29, SR_CTAID.X ;  /* 0x00000000001d7919 */ /* 0x000e220000002500 */
[----:B------:R-:W1:Y:S01]  /*0060*/  S2UR UR5, SR_CgaCtaId ;  /* 0x00000000000579c3 */ /* 0x000e620000008800 */
[----:B------:R-:W0:Y:S01]  /*0070*/  LDCU UR6, c[0x0][0x360] ;  /* 0x00006c00ff0677ac */ /* 0x000e220008000800 */
[----:B------:R-:W-:Y:S01]  /*0080*/  ISETP.NE.AND P0, PT, R0, 0x1, PT ;  /* 0x000000010000780c */ /* 0x000fe20003f05270 */
[----:B------:R-:W0:Y:S01]  /*0090*/  S2R R28, SR_TID.X ;  /* 0x00000000001c7919 */ /* 0x000e220000002100 */
[----:B------:R-:W-:Y:S01]  /*00a0*/  IMAD.MOV.U32 R7, RZ, RZ, RZ ;  /* 0x000000ffff077224 */ /* 0x000fe200078e00ff */
[----:B------:R-:W-:Y:S01]  /*00b0*/  UMOV UR4, 0x400 ;  /* 0x0000040000047882 */ /* 0x000fe20000000000 */
[----:B------:R-:W2:Y:S02]  /*00c0*/  LDCU.64 UR8, c[0x0][0x358] ;  /* 0x00006b00ff0877ac */ /* 0x000ea40008000a00 */
[----:B------:R-:W3:Y:S01]  /*00d0*/  LDC R9, c[0x0][0x39c] ;  /* 0x0000e700ff097b82 */ /* 0x000ee20000000800 */
[----:B------:R-:W4:Y:S01]  /*00e0*/  LDCU UR7, c[0x0][0x398] ;  /* 0x00007300ff0777ac */ /* 0x000f220008000800 */
[----:B-1----:R-:W-:Y:S01]  /*00f0*/  ULEA UR4, UR5, UR4, 0x18 ;  /* 0x0000000405047291 */ /* 0x002fe2000f8ec0ff */
[----:B0-----:R-:W-:-:S05]  /*0100*/  IMAD R6, R29, UR6, R28 ;  /* 0x000000061d067c24 */ /* 0x001fca000f8e021c */
[C---:B------:R-:W-:Y:S02]  /*0110*/  LEA.HI R4, R28.reuse, UR4, RZ, 0x1e ;  /* 0x000000041c047c11 */ /* 0x040fe4000f8ff0ff */
[C---:B------:R-:W-:Y:S02]  /*0120*/  LEA R3, R28.reuse, UR4, 0x3 ;  /* 0x000000041c037c11 */ /* 0x040fe4000f8e18ff */
[----:B------:R-:W-:Y:S01]  /*0130*/  LOP3.LUT R5, R28, 0x1f, RZ, 0xc0, !PT ;  /* 0x0000001f1c057812 */ /* 0x000fe200078ec0ff */
[----:B--2-4-:R-:W-:Y:S06]  /*0140*/  @!P0 BRA `(.L_x_14) ;  /* 0x0000000c00108947 */ /* 0x014fec0003800000 */
[----:B------:R-:W0:Y:S01]  /*0150*/  LDC.64 R10, c[0x0][0x380] ;  /* 0x0000e000ff0a7b82 */ /* 0x000e220000000a00 */
[----:B------:R-:W-:Y:S01]  /*0160*/  LOP3.LUT R7, R0, 0x7ffffffe, RZ, 0xc0, !PT ;  /* 0x7ffffffe00077812 */ /* 0x000fe200078ec0ff */
[----:B------:R-:W-:Y:S01]  /*0170*/  IMAD.MOV.U32 R2, RZ, RZ, R29 ;  /* 0x000000ffff027224 */ /* 0x000fe200078e001d */
[----:B------:R-:W1:Y:S02]  /*0180*/  LDCU UR4, c[0x0][0x39c] ;  /* 0x00007380ff0477ac */ /* 0x000e640008000800 */
[----:B------:R-:W-:Y:S01]  /*0190*/  IADD3 R0, PT, PT, -R7, RZ, RZ ;  /* 0x000000ff07007210 */ /* 0x000fe20007ffe1ff */
[----:B------:R-:W2:Y:S02]  /*01a0*/  LDCU.64 UR10, c[0x0][0x390] ;  /* 0x00007200ff0a77ac */ /* 0x000ea40008000a00 */
[----:B------:R-:W4:Y:S08]  /*01b0*/  LDC.64 R12, c[0x0][0x398] ;  /* 0x0000e600ff0c7b82 */ /* 0x000f300000000a00 */
[----:B------:R-:W0:Y:S02]  /*01c0*/  LDC.64 R14, c[0x0][0x388] ;  /* 0x0000e200ff0e7b82 */ /* 0x000e240000000a00 */
.L_x_29:
[----:B--2---:R-:W2:Y:S01]  /*01d0*/  I2F.U32.RP R8, UR10 ;  /* 0x0000000a00087d06 */ /* 0x004ea20008209000 */
[----:B------:R-:W-:-:S07]  /*01e0*/  ISETP.NE.U32.AND P1, PT, RZ, UR10, PT ;  /* 0x0000000aff007c0c */ /* 0x000fce000bf25070 */
[----:B--2---:R-:W2:Y:S02]  /*01f0*/  MUFU.RCP R8, R8 ;  /* 0x0000000800087308 */ /* 0x004ea40000001000 */
[----:B0-2---:R-:W-:-:S06]  /*0200*/  VIADD R16, R8, 0xffffffe ;  /* 0x0ffffffe08107836 */ /* 0x005fcc0000000000 */
[----:B---3--:R2:W3:Y:S02]  /*0210*/  F2I.FTZ.U32.TRUNC.NTZ R17, R16 ;  /* 0x0000001000117305 */ /* 0x0084e4000021f000 */
[----:B--2---:R-:W-:Y:S02]  /*0220*/  HFMA2 R16, -RZ, RZ, 0, 0 ;  /* 0x00000000ff107431 */ /* 0x004fe400000001ff */
[----:B---3--:R-:W-:-:S04]  /*0230*/  IMAD.MOV R19, RZ, RZ, -R17 ;  /* 0x000000ffff137224 */ /* 0x008fc800078e0a11 */
[----:B------:R-:W-:-:S04]  /*0240*/  IMAD R19, R19, UR10, RZ ;  /* 0x0000000a13137c24 */ /* 0x000fc8000f8e02ff */
[----:B------:R-:W-:-:S06]  /*0250*/  IMAD.HI.U32 R17, R17, R19, R16 ;  /* 0x0000001311117227 */ /* 0x000fcc00078e0010 */
[----:B------:R-:W-:-:S04]  /*0260*/  IMAD.HI.U32 R17, R17, R2, RZ ;  /* 0x0000000211117227 */ /* 0x000fc800078e00ff */
[----:B------:R-:W-:-:S04]  /*0270*/  IMAD.MOV R17, RZ, RZ, -R17 ;  /* 0x000000ffff117224 */ /* 0x000fc800078e0a11 */
[----:B------:R-:W-:-:S05]  /*0280*/  IMAD R33, R17, UR10, R2 ;  /* 0x0000000a11217c24 */ /* 0x000fca000f8e0202 */
[----:B------:R-:W-:-:S13]  /*0290*/  ISETP.GE.U32.AND P0, PT, R33, UR10, PT ;  /* 0x0000000a21007c0c */ /* 0x000fda000bf06070 */
[----:B------:R-:W-:-:S05]  /*02a0*/  @P0 VIADD R33, R33, -UR10 ;  /* 0x8000000a21210c36 */ /* 0x000fca0008000000 */
[----:B------:R-:W-:-:S13]  /*02b0*/  ISETP.GE.U32.AND P0, PT, R33, UR10, PT ;  /* 0x0000000a21007c0c */ /* 0x000fda000bf06070 */
[----:B------:R-:W-:Y:S02]  /*02c0*/  @P0 IADD3 R33, PT, PT, R33, -UR10, RZ ;  /* 0x8000000a21210c10 */ /* 0x000fe4000fffe0ff */
[----:B------:R-:W-:-:S05]  /*02d0*/  @!P1 LOP3.LUT R33, RZ, UR10, RZ, 0x33, !PT ;  /* 0x0000000aff219c12 */ /* 0x000fca000f8e33ff */
[----:B------:R-:W-:-:S04]  /*02e0*/  IMAD R19, R33, UR11, R6 ;  /* 0x0000000b21137c24 */ /* 0x000fc8000f8e0206 */
[----:B0-----:R-:W-:-:S06]  /*02f0*/  IMAD.WIDE R18, R19, 0x8, R10 ;  /* 0x0000000813127825 */ /* 0x001fcc00078e020a */
[----:B------:R-:W5:Y:S01]  /*0300*/  LDG.E.64.CONSTANT R18, desc[UR8][R18.64] ;  /* 0x0000000812127981 */ /* 0x000f62000c1e9b00 */
[----:B------:R-:W-:Y:S05]  /*0310*/  YIELD ;  /* 0x0000000000007946 */ /* 0x000fea0003800000 */
[----:B------:R-:W-:Y:S01]  /*0320*/  UMOV UR5, 0xffffffff ;  /* 0xffffffff00057882 */ /* 0x000fe20000000000 */
[----:B------:R-:W-:Y:S02]  /*0330*/  ISETP.NE.AND P2, PT, R5, RZ, PT ;  /* 0x000000ff0500720c */ /* 0x000fe40003f45270 */
[----:B-1----:R-:W-:Y:S11]  /*0340*/  BRA.DIV UR5, `(.L_x_15) ;  /* 0x0000001205247947 */ /* 0x002ff6000b800000 */
[----:B-----5:R-:W-:Y:S04]  /*0350*/  SHFL.BFLY PT, R25, R19, 0x10, 0x1f ;  /* 0x0e001f0013197f89 */ /* 0x020fe800000e0000 */
[----:B------:R-:W0:Y:S02]  /*0360*/  SHFL.BFLY PT, R24, R18, 0x10, 0x1f ;  /* 0x0e001f0012187f89 */ /* 0x000e2400000e0000 */
[----:B0-----:R-:W-:-:S07]  /*0370*/  DADD R24, R18, R24 ;  /* 0x0000000012187229 */ /* 0x001fce0000000018 */
[----:B------:R-:W-:Y:S04]  /*0380*/  SHFL.BFLY PT, R23, R25, 0x8, 0x1f ;  /* 0x0d001f0019177f89 */ /* 0x000fe800000e0000 */
        /* <DEDUP_REMOVED lines=8> */
[----:B------:R0:W2:Y:S04]  /*0410*/  SHFL.BFLY PT, R24, R19, 0x1, 0x1f ;  /* 0x0c201f0013187f89 */ /* 0x0000a800000e0000 */
[----:B------:R0:W3:Y:S02]  /*0420*/  SHFL.BFLY PT, R26, R18, 0x1, 0x1f ;  /* 0x0c201f00121a7f89 */ /* 0x0000e400000e0000 */
.L_x_45:
[----:B---3--:R-:W-:Y:S01]  /*0430*/  IMAD.MOV.U32 R16, RZ, RZ, R26 ;  /* 0x000000ffff107224 */ /* 0x008fe200078e001a */
[----:B--2---:R-:W-:Y:S01]  /*0440*/  MOV R17, R24 ;  /* 0x0000001800117202 */ /* 0x004fe20000000f00 */
[----:B------:R-:W-:-:S05]  /*0450*/  VIADD R0, R0, 0x2 ;  /* 0x0000000200007836 */ /* 0x000fca0000000000 */
[----:B0-----:R-:W-:Y:S01]  /*0460*/  DADD R18, R18, R16 ;  /* 0x0000000012127229 */ /* 0x001fe20000000010 */
[----:B------:R-:W-:Y:S01]  /*0470*/  ISETP.NE.AND P1, PT, R0, RZ, PT ;  /* 0x000000ff0000720c */ /* 0x000fe20003f25270 */
[----:B------:R-:W-:-:S12]  /*0480*/  @P2 BRA `(.L_x_16) ;  /* 0x00000000004c2947 */ /* 0x000fd80003800000 */
[----:B-1----:R-:W4:Y:S01]  /*0490*/  MUFU.RCP64H R17, UR4 ;  /* 0x0000000400117d08 */ /* 0x002f220008001800 */
[----:B------:R-:W-:Y:S01]  /*04a0*/  IMAD.MOV.U32 R16, RZ, RZ, 0x1 ;  /* 0x00000001ff107424 */ /* 0x000fe200078e00ff */
[----:B------:R-:W-:Y:S01]  /*04b0*/  FSETP.GEU.AND P2, PT, |R19|, 6.5827683646048100446e-37, PT ;  /* 0x036000001300780b */ /* 0x000fe20003f4e200 */
[----:B------:R-:W-:Y:S04]  /*04c0*/  BSSY.RECONVERGENT B0, `(.L_x_17) ;  /* 0x000000e000007945 */ /* 0x000fe80003800200 */
[----:B----4-:R-:W-:-:S08]  /*04d0*/  DFMA R20, R16, -R12, 1 ;  /* 0x3ff000001014742b */ /* 0x010fd0000000080c */
        /* <DEDUP_REMOVED lines=10> */
[----:B------:R-:W-:-:S07]  /*0580*/  MOV R30, 0x5a0 ;  /* 0x000005a0001e7802 */ /* 0x000fce0000000f00 */
[----:B------:R-:W-:Y:S05]  /*0590*/  CALL.REL.NOINC `($__internal_1_$__cuda_sm20_div_rn_f64_full) ;  /* 0x0000002000947944 */ /* 0x000fea0003c00000 */
.L_x_18:
[----:B------:R-:W-:Y:S05]  /*05a0*/  BSYNC.RECONVERGENT B0 ;  /* 0x0000000000007941 */ /* 0x000fea0003800200 */
.L_x_17:
[----:B------:R0:W-:Y:S02]  /*05b0*/  STS.64 [R4], R16 ;  /* 0x0000001004007388 */ /* 0x0001e40000000a00 */
.L_x_16:
[----:B------:R-:W-:Y:S01]  /*05c0*/  ISETP.GT.U32.AND P0, PT, R28, 0x1f, PT ;  /* 0x0000001f1c00780c */ /* 0x000fe20003f04070 */
[----:B------:R-:W-:Y:S05]  /*05d0*/  WARPSYNC.ALL ;  /* 0x0000000000007948 */ /* 0x000fea0003800000 */
[----:B------:R-:W-:Y:S06]  /*05e0*/  BAR.SYNC.DEFER_BLOCKING 0x0 ;  /* 0x0000000000007b1d */ /* 0x000fec0000010000 */
[----:B------:R-:W-:Y:S04]  /*05f0*/  BSSY B0, `(.L_x_19) ;  /* 0x000001a000007945 */ /* 0x000fe80003800000 */
[----:B------:R-:W-:Y:S05]  /*0600*/  @P0 BRA `(.L_x_20) ;  /* 0x0000000000600947 */ /* 0x000fea0003800000 */
[----:B------:R2:W3:Y:S01]  /*0610*/  LDS.64 R18, [R3] ;  /* 0x0000000003127984 */ /* 0x0004e20000000a00 */
[----:B------:R-:W-:Y:S01]  /*0620*/  UMOV UR5, 0xffffffff ;  /* 0xffffffff00057882 */ /* 0x000fe20000000000 */
[----:B------:R-:W-:Y:S02]  /*0630*/  ISETP.NE.AND P2, PT, R28, RZ, PT ;  /* 0x000000ff1c00720c */ /* 0x000fe40003f45270 */
[----:B------:R-:W-:Y:S11]  /*0640*/  BRA.DIV UR5, `(.L_x_21) ;  /* 0x00000012056c7947 */ /* 0x000ff6000b800000 */
[----:B---3--:R-:W-:Y:S04]  /*0650*/  SHFL.BFLY PT, R25, R19, 0x10, 0x1f ;  /* 0x0e001f0013197f89 */ /* 0x008fe800000e0000 */
[----:B------:R-:W3:Y:S02]  /*0660*/  SHFL.BFLY PT, R24, R18, 0x10, 0x1f ;  /* 0x0e001f0012187f89 */ /* 0x000ee400000e0000 */
[----:B---3--:R-:W-:-:S07]  /*0670*/  DADD R24, R18, R24 ;  /* 0x0000000012187229 */ /* 0x008fce0000000018 */
[----:B------:R-:W-:Y:S04]  /*0680*/  SHFL.BFLY PT, R23, R25, 0x8, 0x1f ;  /* 0x0d001f0019177f89 */ /* 0x000fe800000e0000 */
        /* <DEDUP_REMOVED lines=8> */
[----:B------:R3:W0:Y:S04]  /*0710*/  SHFL.BFLY PT, R24, R19, 0x1, 0x1f ;  /* 0x0c201f0013187f89 */ /* 0x00062800000e0000 */
[----:B------:R3:W0:Y:S02]  /*0720*/  SHFL.BFLY PT, R26, R18, 0x1, 0x1f ;  /* 0x0c201f00121a7f89 */ /* 0x00062400000e0000 */
.L_x_56:
[----:B0-----:R-:W-:Y:S01]  /*0730*/  IMAD.MOV.U32 R16, RZ, RZ, R26 ;  /* 0x000000ffff107224 */ /* 0x001fe200078e001a */
[----:B------:R-:W-:-:S06]  /*0740*/  MOV R17, R24 ;  /* 0x0000001800117202 */ /* 0x000fcc0000000f00 */
[----:B------:R-:W-:Y:S01]  /*0750*/  DADD R16, R18, R16 ;  /* 0x0000000012107229 */ /* 0x000fe20000000010 */
[----:B------:R-:W-:Y:S10]  /*0760*/  @P2 BRA `(.L_x_20) ;  /* 0x0000000000082947 */ /* 0x000ff40003800000 */
[----:B---3--:R-:W-:-:S05]  /*0770*/  IMAD.WIDE.U32 R18, R33, 0x8, R14 ;  /* 0x0000000821127825 */ /* 0x008fca00078e000e */
[----:B------:R0:W-:Y:S02]  /*0780*/  REDG.E.ADD.F64.RN.STRONG.GPU desc[UR8][R18.64], R16 ;  /* 0x00000010120079a6 */ /* 0x0001e4000c12ff08 */
.L_x_20:
[----:B-1----:R-:W-:Y:S05]  /*0790*/  BSYNC B0 ;  /* 0x0000000000007941 */ /* 0x002fea0003800000 */
.L_x_19:
[----:B0--3--:R-:W0:Y:S01]  /*07a0*/  I2F.U32.RP R18, UR10 ;  /* 0x0000000a00127d06 */ /* 0x009e220008209000 */
[----:B------:R-:W-:Y:S01]  /*07b0*/  VIADD R33, R2, 0x1 ;  /* 0x0000000102217836 */ /* 0x000fe20000000000 */
[----:B------:R-:W-:-:S06]  /*07c0*/  ISETP.NE.U32.AND P2, PT, RZ, UR10, PT ;  /* 0x0000000aff007c0c */ /* 0x000fcc000bf45070 */
[----:B0-----:R-:W0:Y:S02]  /*07d0*/  MUFU.RCP R18, R18 ;  /* 0x0000001200127308 */ /* 0x001e240000001000 */
[----:B0-----:R-:W-:-:S06]  /*07e0*/  VIADD R16, R18, 0xffffffe ;  /* 0x0ffffffe12107836 */ /* 0x001fcc0000000000 */
[----:B------:R0:W1:Y:S02]  /*07f0*/  F2I.FTZ.U32.TRUNC.NTZ R17, R16 ;  /* 0x0000001000117305 */ /* 0x000064000021f000 */
[----:B0-----:R-:W-:Y:S01]  /*0800*/  MOV R16, RZ ;  /* 0x000000ff00107202 */ /* 0x001fe20000000f00 */
[----:B-1----:R-:W-:-:S04]  /*0810*/  IMAD.MOV R19, RZ, RZ, -R17 ;  /* 0x000000ffff137224 */ /* 0x002fc800078e0a11 */
[----:B------:R-:W-:-:S04]  /*0820*/  IMAD R19, R19, UR10, RZ ;  /* 0x0000000a13137c24 */ /* 0x000fc8000f8e02ff */
[----:B------:R-:W-:-:S06]  /*0830*/  IMAD.HI.U32 R8, R17, R19, R16 ;  /* 0x0000001311087227 */ /* 0x000fcc00078e0010 */
[----:B------:R-:W-:-:S04]  /*0840*/  IMAD.HI.U32 R8, R8, R33, RZ ;  /* 0x0000002108087227 */ /* 0x000fc800078e00ff */
[----:B------:R-:W-:-:S04]  /*0850*/  IMAD.MOV R8, RZ, RZ, -R8 ;  /* 0x000000ffff087224 */ /* 0x000fc800078e0a08 */
[----:B------:R-:W-:-:S05]  /*0860*/  IMAD R33, R8, UR10, R33 ;  /* 0x0000000a08217c24 */ /* 0x000fca000f8e0221 */
[----:B------:R-:W-:-:S13]  /*0870*/  ISETP.GE.U32.AND P0, PT, R33, UR10, PT ;  /* 0x0000000a21007c0c */ /* 0x000fda000bf06070 */
[----:B------:R-:W-:-:S04]  /*0880*/  @P0 IADD3 R33, PT, PT, R33, -UR10, RZ ;  /* 0x8000000a21210c10 */ /* 0x000fc8000fffe0ff */
[----:B------:R-:W-:-:S13]  /*0890*/  ISETP.GE.U32.AND P0, PT, R33, UR10, PT ;  /* 0x0000000a21007c0c */ /* 0x000fda000bf06070 */
[----:B------:R-:W-:Y:S01]  /*08a0*/  @P0 VIADD R33, R33, -UR10 ;  /* 0x8000000a21210c36 */ /* 0x000fe20008000000 */
[----:B------:R-:W-:-:S05]  /*08b0*/  @!P2 LOP3.LUT R33, RZ, UR10, RZ, 0x33, !PT ;  /* 0x0000000aff21ac12 */ /* 0x000fca000f8e33ff */
[----:B------:R-:W-:-:S04]  /*08c0*/  IMAD R21, R33, UR11, R6 ;  /* 0x0000000b21157c24 */ /* 0x000fc8000f8e0206 */
[----:B------:R-:W-:-:S06]  /*08d0*/  IMAD.WIDE R20, R21, 0x8, R10 ;  /* 0x0000000815147825 */ /* 0x000fcc00078e020a */
[----:B------:R-:W5:Y:S01]  /*08e0*/  LDG.E.64.CONSTANT R20, desc[UR8][R20.64] ;  /* 0x0000000814147981 */ /* 0x000f62000c1e9b00 */
[----:B------:R-:W-:Y:S01]  /*08f0*/  UMOV UR5, 0xffffffff ;  /* 0xffffffff00057882 */ /* 0x000fe20000000000 */
[----:B------:R-:W-:Y:S02]  /*0900*/  ISETP.NE.AND P2, PT, R5, RZ, PT ;  /* 0x000000ff0500720c */ /* 0x000fe40003f45270 */
[----:B------:R-:W-:Y:S11]  /*0910*/  BRA.DIV UR5, `(.L_x_22) ;  /* 0x0000001205ac7947 */ /* 0x000ff6000b800000 */
        /* <DEDUP_REMOVED lines=12> */
[----:B------:R0:W1:Y:S04]  /*09e0*/  SHFL.BFLY PT, R24, R21, 0x1, 0x1f ;  /* 0x0c201f0015187f89 */ /* 0x00006800000e0000 */
[----:B------:R0:W3:Y:S02]  /*09f0*/  SHFL.BFLY PT, R26, R20, 0x1, 0x1f ;  /* 0x0c201f00141a7f89 */ /* 0x0000e400000e0000 */
.L_x_68:
[----:B---3--:R-:W-:Y:S01]  /*0a00*/  IMAD.MOV.U32 R16, RZ, RZ, R26 ;  /* 0x000000ffff107224 */ /* 0x008fe200078e001a */
[----:B-1----:R-:W-:-:S06]  /*0a10*/  MOV R17, R24 ;  /* 0x0000001800117202 */ /* 0x002fcc0000000f00 */
[----:B0-----:R-:W-:Y:S01]  /*0a20*/  DADD R20, R20, R16 ;  /* 0x0000000014147229 */ /* 0x001fe20000000010 */
[----:B------:R-:W-:Y:S10]  /*0a30*/  @P2 BRA `(.L_x_23) ;  /* 0x0000000000542947 */ /* 0x000ff40003800000 */
[----:B------:R-:W4:Y:S01]  /*0a40*/  MUFU.RCP64H R17, UR4 ;  /* 0x0000000400117d08 */ /* 0x000f220008001800 */
        /* <DEDUP_REMOVED lines=14> */
[----:B------:R-:W-:Y:S01]  /*0b30*/  IMAD.MOV.U32 R18, RZ, RZ, R20 ;  /* 0x000000ffff127224 */ /* 0x000fe200078e0014 */
[----:B------:R-:W-:Y:S02]  /*0b40*/  MOV R19, R21 ;  /* 0x0000001500137202 */ /* 0x000fe40000000f00 */
[----:B------:R-:W-:-:S07]  /*0b50*/  MOV R30, 0xb70 ;  /* 0x00000b70001e7802 */ /* 0x000fce0000000f00 */
[----:B--2---:R-:W-:Y:S05]  /*0b60*/  CALL.REL.NOINC `($__internal_1_$__cuda_sm20_div_rn_f64_full) ;  /* 0x0000001c00207944 */ /* 0x004fea0003c00000 */
.L_x_25:
[----:B------:R-:W-:Y:S05]  /*0b70*/  BSYNC.RECONVERGENT B0 ;  /* 0x0000000000007941 */ /* 0x000fea0003800200 */
.L_x_24:
[----:B------:R0:W-:Y:S02]  /*0b80*/  STS.64 [R4], R16 ;  /* 0x0000001004007388 */ /* 0x0001e40000000a00 */
.L_x_23:
        /* <DEDUP_REMOVED lines=23> */
.L_x_79:
[----:B0-----:R-:W-:Y:S02]  /*0d00*/  IMAD.MOV.U32 R16, RZ, RZ, R26 ;  /* 0x000000ffff107224 */ /* 0x001fe400078e001a */
[----:B------:R-:W-:-:S06]  /*0d10*/  IMAD.MOV.U32 R17, RZ, RZ, R20 ;  /* 0x000000ffff117224 */ /* 0x000fcc00078e0014 */
[----:B------:R-:W-:Y:S01]  /*0d20*/  DADD R16, R18, R16 ;  /* 0x0000000012107229 */ /* 0x000fe20000000010 */
[----:B------:R-:W-:Y:S10]  /*0d30*/  @P2 BRA `(.L_x_27) ;  /* 0x0000000000082947 */ /* 0x000ff40003800000 */
[----:B---3--:R-:W-:-:S05]  /*0d40*/  IMAD.WIDE.U32 R18, R33, 0x8, R14 ;  /* 0x0000000821127825 */ /* 0x008fca00078e000e */
[----:B------:R0:W-:Y:S02]  /*0d50*/  REDG.E.ADD.F64.RN.STRONG.GPU desc[UR8][R18.64], R16 ;  /* 0x00000010120079a6 */ /* 0x0001e4000c12ff08 */
.L_x_27:
[----:B------:R-:W-:Y:S05]  /*0d60*/  BSYNC B0 ;  /* 0x0000000000007941 */ /* 0x000fea0003800000 */
.L_x_26:
[----:B------:R-:W-:Y:S01]  /*0d70*/  IADD3 R2, PT, PT, R2, 0x2, RZ ;  /* 0x0000000202027810 */ /* 0x000fe20007ffe0ff */
[----:B------:R-:W-:Y:S06]  /*0d80*/  @P1 BRA `(.L_x_29) ;  /* 0xfffffff400101947 */ /* 0x000fec000383ffff */
.L_x_14:
[----:B------:R-:W5:Y:S02]  /*0d90*/  LDC R2, c[0x0][0x390] ;  /* 0x0000e400ff027b82 */ /* 0x000f640000000800 */
[----:B-----5:R-:W-:-:S04]  /*0da0*/  LOP3.LUT R0, R2, 0x1, RZ, 0xc0, !PT ;  /* 0x0000000102007812 */ /* 0x020fc800078ec0ff */
[----:B------:R-:W-:-:S13]  /*0db0*/  ISETP.NE.U32.AND P0, PT, R0, 0x1, PT ;  /* 0x000000010000780c */ /* 0x000fda0003f05070 */
[----:B------:R-:W-:Y:S05]  /*0dc0*/  @P0 EXIT ;  /* 0x000000000000094d */ /* 0x000fea0003800000 */
[----:B------:R-:W0:Y:S01]  /*0dd0*/  I2F.U32.RP R8, R2 ;  /* 0x0000000200087306 */ /* 0x000e220000209000 */
[----:B------:R-:W-:Y:S01]  /*0de0*/  IMAD.IADD R7, R29, 0x1, R7 ;  /* 0x000000011d077824 */ /* 0x000fe200078e0207 */
[----:B------:R-:W-:Y:S01]  /*0df0*/  ISETP.NE.U32.AND P1, PT, R2, RZ, PT ;  /* 0x000000ff0200720c */ /* 0x000fe20003f25070 */
[----:B------:R-:W1:Y:S05]  /*0e00*/  LDCU UR5, c[0x0][0x394] ;  /* 0x00007280ff0577ac */ /* 0x000e6a0008000800 */
[----:B0-----:R-:W0:Y:S02]  /*0e10*/  MUFU.RCP R8, R8 ;  /* 0x0000000800087308 */ /* 0x001e240000001000 */
[----:B0-----:R-:W-:-:S06]  /*0e20*/  VIADD R10, R8, 0xffffffe ;  /* 0x0ffffffe080a7836 */ /* 0x001fcc0000000000 */
[----:B------:R0:W4:Y:S02]  /*0e30*/  F2I.FTZ.U32.TRUNC.NTZ R11, R10 ;  /* 0x0000000a000b7305 */ /* 0x000124000021f000 */
[----:B0-----:R-:W-:Y:S01]  /*0e40*/  MOV R10, RZ ;  /* 0x000000ff000a7202 */ /* 0x001fe20000000f00 */
[----:B----4-:R-:W-:-:S04]  /*0e50*/  IMAD.MOV R13, RZ, RZ, -R11 ;  /* 0x000000ffff0d7224 */ /* 0x010fc800078e0a0b */
[----:B------:R-:W-:-:S04]  /*0e60*/  IMAD R13, R13, R2, RZ ;  /* 0x000000020d0d7224 */ /* 0x000fc800078e02ff */
[----:B------:R-:W-:Y:S02]  /*0e70*/  IMAD.HI.U32 R0, R11, R13, R10 ;  /* 0x0000000d0b007227 */ /* 0x000fe400078e000a */
[----:B------:R-:W0:Y:S04]  /*0e80*/  LDC.64 R10, c[0x0][0x380] ;  /* 0x0000e000ff0a7b82 */ /* 0x000e280000000a00 */
[----:B------:R-:W-:-:S04]  /*0e90*/  IMAD.HI.U32 R0, R0, R7, RZ ;  /* 0x0000000700007227 */ /* 0x000fc800078e00ff */
[----:B------:R-:W-:-:S04]  /*0ea0*/  IMAD.MOV R0, RZ, RZ, -R0 ;  /* 0x000000ffff007224 */ /* 0x000fc800078e0a00 */
[----:B------:R-:W-:-:S05]  /*0eb0*/  IMAD R7, R2, R0, R7 ;  /* 0x0000000002077224 */ /* 0x000fca00078e0207 */
[----:B------:R-:W-:-:S13]  /*0ec0*/  ISETP.GE.U32.AND P0, PT, R7, R2, PT ;  /* 0x000000020700720c */ /* 0x000fda0003f06070 */
[----:B------:R-:W-:-:S04]  /*0ed0*/  @P0 IADD3 R7, PT, PT, R7, -R2, RZ ;  /* 0x8000000207070210 */ /* 0x000fc80007ffe0ff */
[----:B------:R-:W-:-:S13]  /*0ee0*/  ISETP.GE.U32.AND P0, PT, R7, R2, PT ;  /* 0x000000020700720c */ /* 0x000fda0003f06070 */
[----:B------:R-:W-:Y:S01]  /*0ef0*/  @P0 IMAD.IADD R7, R7, 0x1, -R2 ;  /* 0x0000000107070824 */ /* 0x000fe200078e0a02 */
[----:B------:R-:W-:-:S05]  /*0f00*/  @!P1 LOP3.LUT R7, RZ, R2, RZ, 0x33, !PT ;  /* 0x00000002ff079212 */ /* 0x000fca00078e33ff */
[----:B-1----:R-:W-:-:S04]  /*0f10*/  IMAD R13, R7, UR5, R6 ;  /* 0x00000005070d7c24 */ /* 0x002fc8000f8e0206 */
[----:B0-----:R-:W-:-:S06]  /*0f20*/  IMAD.WIDE R10, R13, 0x8, R10 ;  /* 0x000000080d0a7825 */ /* 0x001fcc00078e020a */
[----:B------:R-:W5:Y:S01]  /*0f30*/  LDG.E.64.CONSTANT R10, desc[UR8][R10.64] ;  /* 0x000000080a0a7981 */ /* 0x000f62000c1e9b00 */
[----:B------:R-:W-:Y:S01]  /*0f40*/  UMOV UR5, 0xffffffff ;  /* 0xffffffff00057882 */ /* 0x000fe20000000000 */
[----:B------:R-:W-:Y:S02]  /*0f50*/  ISETP.NE.AND P1, PT, R5, RZ, PT ;  /* 0x000000ff0500720c */ /* 0x000fe40003f25270 */
[----:B------:R-:W-:Y:S11]  /*0f60*/  BRA.DIV UR5, `(.L_x_30) ;  /* 0x0000001605147947 */ /* 0x000ff6000b800000 */
[----:B-----5:R-:W-:Y:S04]  /*0f70*/  SHFL.BFLY PT, R13, R11, 0x10, 0x1f ;  /* 0x0e001f000b0d7f89 */ /* 0x020fe800000e0000 */
[----:B------:R-:W0:Y:S02]  /*0f80*/  SHFL.BFLY PT, R12, R10, 0x10, 0x1f ;  /* 0x0e001f000a0c7f89 */ /* 0x000e2400000e0000 */
[----:B0-----:R-:W-:-:S07]  /*0f90*/  DADD R12, R10, R12 ;  /* 0x000000000a0c7229 */ /* 0x001fce000000000c */
[----:B------:R-:W0:Y:S04]  /*0fa0*/  SHFL.BFLY PT, R15, R13, 0x8, 0x1f ;  /* 0x0d001f000d0f7f89 */ /* 0x000e2800000e0000 */
[----:B------:R-:W1:Y:S01]  /*0fb0*/  SHFL.BFLY PT, R14, R12, 0x8, 0x1f ;  /* 0x0d001f000c0e7f89 */ /* 0x000e6200000e0000 */
[----:B0-----:R-:W-:Y:S01]  /*0fc0*/  MOV R11, R15 ;  /* 0x0000000f000b7202 */ /* 0x001fe20000000f00 */
[----:B-1----:R-:W-:-:S06]  /*0fd0*/  IMAD.MOV.U32 R10, RZ, RZ, R14 ;  /* 0x000000ffff0a7224 */ /* 0x002fcc00078e000e */
[----:B------:R-:W-:-:S07]  /*0fe0*/  DADD R14, R12, R10 ;  /* 0x000000000c0e7229 */ /* 0x000fce000000000a */
[----:B---3--:R-:W0:Y:S04]  /*0ff0*/  SHFL.BFLY PT, R19, R15, 0x4, 0x1f ;  /* 0x0c801f000f137f89 */ /* 0x008e2800000e0000 */
[----:B------:R-:W1:Y:S01]  /*1000*/  SHFL.BFLY PT, R18, R14, 0x4, 0x1f ;  /* 0x0c801f000e127f89 */ /* 0x000e6200000e0000 */
[----:B0-----:R-:W-:Y:S02]  /*1010*/  IMAD.MOV.U32 R11, RZ, RZ, R19 ;  /* 0x000000ffff0b7224 */ /* 0x001fe400078e0013 */
[----:B-1----:R-:W-:-:S06]  /*1020*/  IMAD.MOV.U32 R10, RZ, RZ, R18 ;  /* 0x000000ffff0a7224 */ /* 0x002fcc00078e0012 */
[----:B------:R-:W-:-:S07]  /*1030*/  DADD R18, R14, R10 ;  /* 0x000000000e127229 */ /* 0x000fce000000000a */
[----:B------:R-:W-:Y:S04]  /*1040*/  SHFL.BFLY PT, R11, R19, 0x2, 0x1f ;  /* 0x0c401f00130b7f89 */ /* 0x000fe800000e0000 */
[----:B------:R-:W0:Y:S02]  /*1050*/  SHFL.BFLY PT, R10, R18, 0x2, 0x1f ;  /* 0x0c401f00120a7f89 */ /* 0x000e2400000e0000 */
[----:B0-----:R-:W-:-:S07]  /*1060*/  DADD R10, R18, R10 ;  /* 0x00000000120a7229 */ /* 0x001fce000000000a */
[----:B------:R0:W1:Y:S04]  /*1070*/  SHFL.BFLY PT, R13, R11, 0x1, 0x1f ;  /* 0x0c201f000b0d7f89 */ /* 0x00006800000e0000 */
[----:B------:R0:W3:Y:S02]  /*1080*/  SHFL.BFLY PT, R12, R10, 0x1, 0x1f ;  /* 0x0c201f000a0c7f89 */ /* 0x0000e400000e0000 */
.L_x_91:
[----:B-1-3--:R-:W-:Y:S01]  /*1090*/  DADD R14, R10, R12 ;  /* 0x000000000a0e7229 */ /* 0x00afe2000000000c */
[----:B------:R-:W-:Y:S10]  /*10a0*/  @P1 BRA `(.L_x_31) ;  /* 0x0000000000641947 */ /* 0x000ff40003800000 */
[----:B------:R-:W1:Y:S01]  /*10b0*/  LDCU UR5, c[0x0][0x39c] ;  /* 0x00007380ff0577ac */ /* 0x000e620008000800 */
[----:B------:R-:W3:Y:S01]  /*10c0*/  LDC.64 R12, c[0x0][0x398] ;  /* 0x0000e600ff0c7b82 */ /* 0x000ee20000000a00 */
[----:B0-----:R-:W-:Y:S01]  /*10d0*/  MOV R10, 0x1 ;  /* 0x00000001000a7802 */ /* 0x001fe20000000f00 */
[----:B------:R-:W-:Y:S01]  /*10e0*/  BSSY.RECONVERGENT B0, `(.L_x_32) ;  /* 0x0000014000007945 */ /* 0x000fe20003800200 */
[----:B------:R-:W-:Y:S01]  /*10f0*/  FSETP.GEU.AND P1, PT, |R15|, 6.5827683646048100446e-37, PT ;  /* 0x036000000f00780b */ /* 0x000fe20003f2e200 */
[----:B-1----:R-:W3:Y:S03]  /*1100*/  MUFU.RCP64H R11, UR5 ;  /* 0x00000005000b7d08 */ /* 0x002ee60008001800 */
[----:B---3--:R-:W-:-:S08]  /*1110*/  DFMA R16, R10, -R12, 1 ;  /* 0x3ff000000a10742b */ /* 0x008fd0000000080c */
        /* <DEDUP_REMOVED lines=11> */
[----:B------:R-:W-:Y:S01]  /*11d0*/  MOV R30, 0x1200 ;  /* 0x00001200001e7802 */ /* 0x000fe20000000f00 */
[----:B------:R-:W-:-:S07]  /*11e0*/  IMAD.MOV.U32 R19, RZ, RZ, R15 ;  /* 0x000000ffff137224 */ /* 0x000fce00078e000f */
[----:B--2---:R-:W-:Y:S05]  /*11f0*/  CALL.REL.NOINC `($__internal_1_$__cuda_sm20_div_rn_f64_full) ;  /* 0x00000014007c7944 */ /* 0x004fea0003c00000 */
[----:B------:R-:W-:Y:S01]  /*1200*/  MOV R10, R16 ;  /* 0x00000010000a7202 */ /* 0x000fe20000000f00 */
[----:B------:R-:W-:-:S07]  /*1210*/  IMAD.MOV.U32 R11, RZ, RZ, R17 ;  /* 0x000000ffff0b7224 */ /* 0x000fce00078e0011 */
.L_x_33:
[----:B------:R-:W-:Y:S05]  /*1220*/  BSYNC.RECONVERGENT B0 ;  /* 0x0000000000007941 */ /* 0x000fea0003800200 */
.L_x_32:
[----:B------:R1:W-:Y:S02]  /*1230*/  STS.64 [R4], R10 ;  /* 0x0000000a04007388 */ /* 0x0003e40000000a00 */
.L_x_31:
[----:B------:R-:W-:Y:S05]  /*1240*/  WARPSYNC.ALL ;  /* 0x0000000000007948 */ /* 0x000fea0003800000 */
[----:B------:R-:W-:Y:S01]  /*1250*/  BAR.SYNC.DEFER_BLOCKING 0x0 ;  /* 0x0000000000007b1d */ /* 0x000fe20000010000 */
[----:B------:R-:W-:-:S13]  /*1260*/  ISETP.GT.U32.AND P0, PT, R28, 0x1f, PT ;  /* 0x0000001f1c00780c */ /* 0x000fda0003f04070 */
[----:B------:R-:W-:Y:S05]  /*1270*/  @P0 EXIT ;  /* 0x000000000000094d */ /* 0x000fea0003800000 */
[----:B--2---:R-:W2:Y:S01]  /*1280*/  LDS.64 R2, [R3] ;  /* 0x0000000003027984 */ /* 0x004ea20000000a00 */
[----:B------:R-:W-:-:S03]  /*1290*/  ISETP.NE.AND P0, PT, R28, RZ, PT ;  /* 0x000000ff1c00720c */ /* 0x000fc60003f05270 */
[----:B--2---:R-:W-:Y:S04]  /*12a0*/  SHFL.BFLY PT, R5, R3, 0x10, 0x1f ;  /* 0x0e001f0003057f89 */ /* 0x004fe800000e0000 */
[----:B-1----:R-:W1:Y:S02]  /*12b0*/  SHFL.BFLY PT, R4, R2, 0x10, 0x1f ;  /* 0x0e001f0002047f89 */ /* 0x002e6400000e0000 */
[----:B-1----:R-:W-:-:S07]  /*12c0*/  DADD R4, R2, R4 ;  /* 0x0000000002047229 */ /* 0x002fce0000000004 */
[----:B------:R-:W-:Y:S04]  /*12d0*/  SHFL.BFLY PT, R9, R5, 0x8, 0x1f ;  /* 0x0d001f0005097f89 */ /* 0x000fe800000e0000 */
[----:B------:R-:W1:Y:S02]  /*12e0*/  SHFL.BFLY PT, R8, R4, 0x8, 0x1f ;  /* 0x0d001f0004087f89 */ /* 0x000e6400000e0000 */
[----:B-1----:R-:W-:-:S07]  /*12f0*/  DADD R8, R4, R8 ;  /* 0x0000000004087229 */ /* 0x002fce0000000008 */
[----:B0-----:R-:W-:Y:S04]  /*1300*/  SHFL.BFLY PT, R11, R9, 0x4, 0x1f ;  /* 0x0c801f00090b7f89 */ /* 0x001fe800000e0000 */
[----:B------:R-:W0:Y:S02]  /*1310*/  SHFL.BFLY PT, R10, R8, 0x4, 0x1f ;  /* 0x0c801f00080a7f89 */ /* 0x000e2400000e0000 */
[----:B0-----:R-:W-:-:S07]  /*1320*/  DADD R10, R8, R10 ;  /* 0x00000000080a7229 */ /* 0x001fce000000000a */
[----:B------:R-:W-:Y:S04]  /*1330*/  SHFL.BFLY PT, R13, R11, 0x2, 0x1f ;  /* 0x0c401f000b0d7f89 */ /* 0x000fe800000e0000 */
[----:B------:R-:W0:Y:S02]  /*1340*/  SHFL.BFLY PT, R12, R10, 0x2, 0x1f ;  /* 0x0c401f000a0c7f89 */ /* 0x000e2400000e0000 */
[----:B0-----:R-:W-:-:S07]  /*1350*/  DADD R12, R10, R12 ;  /* 0x000000000a0c7229 */ /* 0x001fce000000000c */
[----:B------:R0:W1:Y:S04]  /*1360*/  SHFL.BFLY PT, R3, R13, 0x1, 0x1f ;  /* 0x0c201f000d037f89 */ /* 0x00006800000e0000 */
[----:B------:R0:W2:Y:S01]  /*1370*/  SHFL.BFLY PT, R2, R12, 0x1, 0x1f ;  /* 0x0c201f000c027f89 */ /* 0x0000a200000e0000 */
[----:B------:R-:W-:Y:S05]  /*1380*/  @P0 EXIT ;  /* 0x000000000000094d */ /* 0x000fea0003800000 */
[----:B------:R-:W3:Y:S01]  /*1390*/  LDC.64 R4, c[0x0][0x388] ;  /* 0x0000e200ff047b82 */ /* 0x000ee20000000a00 */
[----:B-12---:R-:W-:Y:S01]  /*13a0*/  DADD R2, R12, R2 ;  /* 0x000000000c027229 */ /* 0x006fe20000000002 */
[----:B---3--:R-:W-:-:S06]  /*13b0*/  IMAD.WIDE.U32 R4, R7, 0x8, R4 ;  /* 0x0000000807047825 */ /* 0x008fcc00078e0004 */
[----:B------:R-:W-:Y:S01]  /*13c0*/  REDG.E.ADD.F64.RN.STRONG.GPU desc[UR8][R4.64], R2 ;  /* 0x00000002040079a6 */ /* 0x000fe2000c12ff08 */
[----:B------:R-:W-:Y:S05]  /*13d0*/  EXIT ;  /* 0x000000000000794d */ /* 0x000fea0003800000 */
.L_x_15:
[----:B------:R-:W-:Y:S01]  /*13e0*/  BSSY B0, `(.L_x_34) ;  /* 0x0000008000007945 */ /* 0x000fe20003800000 */
[----:B-----5:R-:W-:Y:S01]  /*13f0*/  IMAD.MOV.U32 R27, RZ, RZ, R19 ;  /* 0x000000ffff1b7224 */ /* 0x020fe200078e0013 */
[----:B------:R-:W-:Y:S01]  /*1400*/  MOV R16, 0x10 ;  /* 0x0000001000107802 */ /* 0x000fe20000000f00 */
[----:B------:R-:W-:Y:S02]  /*1410*/  IMAD.MOV.U32 R17, RZ, RZ, 0x1f ;  /* 0x0000001fff117424 */ /* 0x000fe400078e00ff */
[----:B------:R-:W-:-:S07]  /*1420*/  IMAD.MOV.U32 R8, RZ, RZ, -0x1 ;  /* 0xffffffffff087424 */ /* 0x000fce00078e00ff */
[----:B-1--4-:R-:W-:Y:S05]  /*1430*/  WARPSYNC.COLLECTIVE R8, `(.L_x_35) ;  /* 0x0000000008087348 */ /* 0x012fea0003c00000 */
[----:B------:R0:W2:Y:S02]  /*1440*/  SHFL.BFLY P0, R26, R27, R16, R17 ;  /* 0x0c0000101b1a7389 */ /* 0x0000a40000000011 */
[----:B012-4-:R-:W-:Y:S05]  /*1450*/  ENDCOLLECTIVE ;  /* 0x000000000000791b */ /* 0x017fea0003800000 */
.L_x_35:
[----:B------:R-:W-:Y:S05]  /*1460*/  BSYNC B0 ;  /* 0x0000000000007941 */ /* 0x000fea0003800000 */
.L_x_34:
[----:B------:R-:W-:Y:S02]  /*1470*/  HFMA2 R17, -RZ, RZ, 0, 1.847743988037109375e-06 ;  /* 0x0000001fff117431 */ /* 0x000fe400000001ff */
[----:B------:R-:W-:Y:S01]  /*1480*/  IMAD.MOV.U32 R27, RZ, RZ, R18 ;  /* 0x000000ffff1b7224 */ /* 0x000fe200078e0012 */
[----:B------:R-:W-:Y:S01]  /*1490*/  MOV R25, R26 ;  /* 0x0000001a00197202 */ /* 0x000fe20000000f00 */
[----:B------:R-:W-:Y:S02]  /*14a0*/  IMAD.MOV.U32 R16, RZ, RZ, 0x10 ;  /* 0x00000010ff107424 */ /* 0x000fe400078e00ff */
[----:B------:R-:W-:-:S07]  /*14b0*/  IMAD.MOV.U32 R8, RZ, RZ, -0x1 ;  /* 0xffffffffff087424 */ /* 0x000fce00078e00ff */
[----:B------:R-:W-:Y:S05]  /*14c0*/  WARPSYNC.COLLECTIVE R8, `(.L_x_36) ;  /* 0x0000000008087348 */ /* 0x000fea0003c00000 */
[----:B------:R0:W1:Y:S02]  /*14d0*/  SHFL.BFLY P0, R26, R27, R16, R17 ;  /* 0x0c0000101b1a7389 */ /* 0x0000640000000011 */
[----:B01----:R-:W-:Y:S05]  /*14e0*/  ENDCOLLECTIVE ;  /* 0x000000000000791b */ /* 0x003fea0003800000 */
.L_x_36:
[----:B------:R-:W-:Y:S02]  /*14f0*/  IMAD.MOV.U32 R16, RZ, RZ, 0x8 ;  /* 0x00000008ff107424 */ /* 0x000fe400078e00ff */
[----:B------:R-:W-:-:S06]  /*1500*/  IMAD.MOV.U32 R24, RZ, RZ, R26 ;  /* 0x000000ffff187224 */ /* 0x000fcc00078e001a */
[----:B------:R-:W-:-:S10]  /*1510*/  DADD R24, R18, R24 ;  /* 0x0000000012187229 */ /* 0x000fd40000000018 */
[----:B------:R-:W-:-:S07]  /*1520*/  MOV R27, R25 ;  /* 0x00000019001b7202 */ /* 0x000fce0000000f00 */
[----:B------:R-:W-:Y:S05]  /*1530*/  WARPSYNC.COLLECTIVE R8, `(.L_x_37) ;  /* 0x0000000008087348 */ /* 0x000fea0003c00000 */
[----:B------:R0:W1:Y:S02]  /*1540*/  SHFL.BFLY P0, R26, R27, R16, R17 ;  /* 0x0c0000101b1a7389 */ /* 0x0000640000000011 */
[----:B01----:R-:W-:Y:S05]  /*1550*/  ENDCOLLECTIVE ;  /* 0x000000000000791b */ /* 0x003fea0003800000 */
.L_x_37:
[----:B------:R-:W-:Y:S01]  /*1560*/  MOV R27, R24 ;  /* 0x00000018001b7202 */ /* 0x000fe20000000f00 */
[----:B------:R-:W-:-:S07]  /*1570*/  IMAD.MOV.U32 R23, RZ, RZ, R26 ;  /* 0x000000ffff177224 */ /* 0x000fce00078e001a */
[----:B------:R-:W-:Y:S05]  /*1580*/  WARPSYNC.COLLECTIVE R8, `(.L_x_38) ;  /* 0x0000000008087348 */ /* 0x000fea0003c00000 */
[----:B------:R0:W1:Y:S02]  /*1590*/  SHFL.BFLY P0, R26, R27, R16, R17 ;  /* 0x0c0000101b1a7389 */ /* 0x0000640000000011 */
[----:B01----:R-:W-:Y:S05]  /*15a0*/  ENDCOLLECTIVE ;  /* 0x000000000000791b */ /* 0x003fea0003800000 */
.L_x_38:
[----:B------:R-:W-:Y:S01]  /*15b0*/  MOV R16, 0x4 ;  /* 0x0000000400107802 */ /* 0x000fe20000000f00 */
[----:B------:R-:W-:-:S06]  /*15c0*/  IMAD.MOV.U32 R22, RZ, RZ, R26 ;  /* 0x000000ffff167224 */ /* 0x000fcc00078e001a */
[----:B------:R-:W-:-:S10]  /*15d0*/  DADD R22, R24, R22 ;  /* 0x0000000018167229 */ /* 0x000fd40000000016 */
[----:B------:R-:W-:-:S07]  /*15e0*/  IMAD.MOV.U32 R27, RZ, RZ, R23 ;  /* 0x000000ffff1b7224 */ /* 0x000fce00078e0017 */
[----:B------:R-:W-:Y:S05]  /*15f0*/  WARPSYNC.COLLECTIVE R8, `(.L_x_39) ;  /* 0x0000000008087348 */ /* 0x000fea0003c00000 */
[----:B------:R0:W1:Y:S02]  /*1600*/  SHFL.BFLY P0, R26, R27, R16, R17 ;  /* 0x0c0000101b1a7389 */ /* 0x0000640000000011 */
[----:B01----:R-:W-:Y:S05]  /*1610*/  ENDCOLLECTIVE ;  /* 0x000000000000791b */ /* 0x003fea0003800000 */
.L_x_39:
[----:B------:R-:W-:Y:S02]  /*1620*/  IMAD.MOV.U32 R27, RZ, RZ, R22 ;  /* 0x000000ffff1b7224 */ /* 0x000fe400078e0016 */
[----:B------:R-:W-:-:S07]  /*1630*/  IMAD.MOV.U32 R21, RZ, RZ, R26 ;  /* 0x000000ffff157224 */ /* 0x000fce00078e001a */
[----:B------:R-:W-:Y:S05]  /*1640*/  WARPSYNC.COLLECTIVE R8, `(.L_x_40) ;  /* 0x0000000008087348 */ /* 0x000fea0003c00000 */
[----:B------:R0:W1:Y:S02]  /*1650*/  SHFL.BFLY P0, R26, R27, R16, R17 ;  /* 0x0c0000101b1a7389 */ /* 0x0000640000000011 */
[----:B01----:R-:W-:Y:S05]  /*1660*/  ENDCOLLECTIVE ;  /* 0x000000000000791b */ /* 0x003fea0003800000 */
.L_x_40:
[----:B------:R-:W-:Y:S01]  /*1670*/  IMAD.MOV.U32 R16, RZ, RZ, 0x2 ;  /* 0x00000002ff107424 */ /* 0x000fe200078e00ff */
[----:B------:R-:W-:-:S06]  /*1680*/  MOV R20, R26 ;  /* 0x0000001a00147202 */ /* 0x000fcc0000000f00 */
[----:B------:R-:W-:-:S10]  /*1690*/  DADD R20, R22, R20 ;  /* 0x0000000016147229 */ /* 0x000fd40000000014 */
[----:B------:R-:W-:-:S07]  /*16a0*/  IMAD.MOV.U32 R27, RZ, RZ, R21 ;  /* 0x000000ffff1b7224 */ /* 0x000fce00078e0015 */
[----:B------:R-:W-:Y:S05]  /*16b0*/  WARPSYNC.COLLECTIVE R8, `(.L_x_41) ;  /* 0x0000000008087348 */ /* 0x000fea0003c00000 */
[----:B------:R0:W1:Y:S02]  /*16c0*/  SHFL.BFLY P0, R26, R27, R16, R17 ;  /* 0x0c0000101b1a7389 */ /* 0x0000640000000011 */
[----:B01----:R-:W-:Y:S05]  /*16d0*/  ENDCOLLECTIVE ;  /* 0x000000000000791b */ /* 0x003fea0003800000 */
.L_x_41:
[----:B------:R-:W-:Y:S01]  /*16e0*/  IMAD.MOV.U32 R27, RZ, RZ, R20 ;  /* 0x000000ffff1b7224 */ /* 0x000fe200078e0014 */
[----:B------:R-:W-:-:S07]  /*16f0*/  MOV R19, R26 ;  /* 0x0000001a00137202 */ /* 0x000fce0000000f00 */
[----:B------:R-:W-:Y:S05]  /*1700*/  WARPSYNC.COLLECTIVE R8, `(.L_x_42) ;  /* 0x0000000008087348 */ /* 0x000fea0003c00000 */
[----:B------:R0:W1:Y:S02]  /*1710*/  SHFL.BFLY P0, R26, R27, R16, R17 ;  /* 0x0c0000101b1a7389 */ /* 0x0000640000000011 */
[----:B01----:R-:W-:Y:S05]  /*1720*/  ENDCOLLECTIVE ;  /* 0x000000000000791b */ /* 0x003fea0003800000 */
.L_x_42:
[----:B------:R-:W-:Y:S02]  /*1730*/  IMAD.MOV.U32 R16, RZ, RZ, 0x1 ;  /* 0x00000001ff107424 */ /* 0x000fe400078e00ff */
[----:B------:R-:W-:-:S06]  /*1740*/  IMAD.MOV.U32 R18, RZ, RZ, R26 ;  /* 0x000000ffff127224 */ /* 0x000fcc00078e001a */
[----:B------:R-:W-:-:S10]  /*1750*/  DADD R18, R20, R18 ;  /* 0x0000000014127229 */ /* 0x000fd40000000012 */
[----:B------:R-:W-:-:S07]  /*1760*/  MOV R27, R19 ;  /* 0x00000013001b7202 */ /* 0x000fce0000000f00 */
[----:B------:R-:W-:Y:S05]  /*1770*/  WARPSYNC.COLLECTIVE R8, `(.L_x_43) ;  /* 0x0000000008087348 */ /* 0x000fea0003c00000 */
[----:B------:R0:W1:Y:S02]  /*1780*/  SHFL.BFLY P0, R26, R27, R16, R17 ;  /* 0x0c0000101b1a7389 */ /* 0x0000640000000011 */
[----:B01----:R-:W-:Y:S05]  /*1790*/  ENDCOLLECTIVE ;  /* 0x000000000000791b */ /* 0x003fea0003800000 */
.L_x_43:
[----:B------:R-:W-:Y:S01]  /*17a0*/  MOV R27, R18 ;  /* 0x00000012001b7202 */ /* 0x000fe20000000f00 */
[----:B------:R-:W-:-:S07]  /*17b0*/  IMAD.MOV.U32 R24, RZ, RZ, R26 ;  /* 0x000000ffff187224 */ /* 0x000fce00078e001a */
[----:B------:R-:W-:Y:S05]  /*17c0*/  WARPSYNC.COLLECTIVE R8, `(.L_x_44) ;  /* 0x0000000008087348 */ /* 0x000fea0003c00000 */
[----:B------:R0:W1:Y:S02]  /*17d0*/  SHFL.BFLY P0, R26, R27, R16, R17 ;  /* 0x0c0000101b1a7389 */ /* 0x0000640000000011 */
[----:B01----:R-:W-:Y:S05]  /*17e0*/  ENDCOLLECTIVE ;  /* 0x000000000000791b */ /* 0x003fea0003800000 */
.L_x_44:
[----:B------:R-:W-:Y:S05]  /*17f0*/  BRA `(.L_x_45) ;  /* 0xffffffec000c7947 */ /* 0x000fea000383ffff */
.L_x_21:
[----:B0-----:R-:W-:Y:S02]  /*1800*/  HFMA2 R17, -RZ, RZ, 0, 1.847743988037109375e-06 ;  /* 0x0000001fff117431 */ /* 0x001fe400000001ff */
[----:B---3--:R-:W-:Y:S02]  /*1810*/  IMAD.MOV.U32 R27, RZ, RZ, R19 ;  /* 0x000000ffff1b7224 */ /* 0x008fe400078e0013 */
[----:B------:R-:W-:Y:S02]  /*1820*/  IMAD.MOV.U32 R16, RZ, RZ, 0x10 ;  /* 0x00000010ff107424 */ /* 0x000fe400078e00ff */
[----:B------:R-:W-:-:S07]  /*1830*/  IMAD.MOV.U32 R8, RZ, RZ, -0x1 ;  /* 0xffffffffff087424 */ /* 0x000fce00078e00ff */
[----:B-12-4-:R-:W-:Y:S05]  /*1840*/  WARPSYNC.COLLECTIVE R8, `(.L_x_46) ;  /* 0x0000000008087348 */ /* 0x016fea0003c00000 */
[----:B------:R0:W3:Y:S02]  /*1850*/  SHFL.BFLY P0, R26, R27, R16, R17 ;  /* 0x0c0000101b1a7389 */ /* 0x0000e40000000011 */
[----:B01234-:R-:W-:Y:S05]  /*1860*/  ENDCOLLECTIVE ;  /* 0x000000000000791b */ /* 0x01ffea0003800000 */
.L_x_46:
[----:B------:R-:W-:Y:S01]  /*1870*/  MOV R27, R18 ;  /* 0x00000012001b7202 */ /* 0x000fe20000000f00 */
[----:B------:R-:W-:-:S07]  /*1880*/  IMAD.MOV.U32 R25, RZ, RZ, R26 ;  /* 0x000000ffff197224 */ /* 0x000fce00078e001a */
[----:B------:R-:W-:Y:S05]  /*1890*/  WARPSYNC.COLLECTIVE R8, `(.L_x_47) ;  /* 0x0000000008087348 */ /* 0x000fea0003c00000 */
[----:B------:R0:W1:Y:S02]  /*18a0*/  SHFL.BFLY P0, R26, R27, R16, R17 ;  /* 0x0c0000101b1a7389 */ /* 0x0000640000000011 */
[----:B01----:R-:W-:Y:S05]  /*18b0*/  ENDCOLLECTIVE ;  /* 0x000000000000791b */ /* 0x003fea0003800000 */
.L_x_47:
[----:B------:R-:W-:Y:S01]  /*18c0*/  MOV R16, 0x8 ;  /* 0x0000000800107802 */ /* 0x000fe20000000f00 */
[----:B------:R-:W-:-:S06]  /*18d0*/  IMAD.MOV.U32 R24, RZ, RZ, R26 ;  /* 0x000000ffff187224 */ /* 0x000fcc00078e001a */
[----:B------:R-:W-:-:S10]  /*18e0*/  DADD R24, R18, R24 ;  /* 0x0000000012187229 */ /* 0x000fd40000000018 */
[----:B------:R-:W-:-:S07]  /*18f0*/  IMAD.MOV.U32 R27, RZ, RZ, R25 ;  /* 0x000000ffff1b7224 */ /* 0x000fce00078e0019 */
[----:B------:R-:W-:Y:S05]  /*1900*/  WARPSYNC.COLLECTIVE R8, `(.L_x_48) ;  /* 0x0000000008087348 */ /* 0x000fea0003c00000 */
[----:B------:R0:W1:Y:S02]  /*1910*/  SHFL.BFLY P0, R26, R27, R16, R17 ;  /* 0x0c0000101b1a7389 */ /* 0x0000640000000011 */
[----:B01----:R-:W-:Y:S05]  /*1920*/  ENDCOLLECTIVE ;  /* 0x000000000000791b */ /* 0x003fea0003800000 */
.L_x_48:
[----:B------:R-:W-:Y:S02]  /*1930*/  IMAD.MOV.U32 R27, RZ, RZ, R24 ;  /* 0x000000ffff1b7224 */ /* 0x000fe400078e0018 */
[----:B------:R-:W-:-:S07]  /*1940*/  IMAD.MOV.U32 R23, RZ, RZ, R26 ;  /* 0x000000ffff177224 */ /* 0x000fce00078e001a */
[----:B------:R-:W-:Y:S05]  /*1950*/  WARPSYNC.COLLECTIVE R8, `(.L_x_49) ;  /* 0x0000000008087348 */ /* 0x000fea0003c00000 */
[----:B------:R0:W1:Y:S02]  /*1960*/  SHFL.BFLY P0, R26, R27, R16, R17 ;  /* 0x0c0000101b1a7389 */ /* 0x0000640000000011 */
[----:B01----:R-:W-:Y:S05]  /*1970*/  ENDCOLLECTIVE ;  /* 0x000000000000791b */ /* 0x003fea0003800000 */
.L_x_49:
[----:B------:R-:W-:Y:S01]  /*1980*/  IMAD.MOV.U32 R16, RZ, RZ, 0x4 ;  /* 0x00000004ff107424 */ /* 0x000fe200078e00ff */
[----:B------:R-:W-:-:S06]  /*1990*/  MOV R22, R26 ;  /* 0x0000001a00167202 */ /* 0x000fcc0000000f00 */
[----:B------:R-:W-:-:S10]  /*19a0*/  DADD R22, R24, R22 ;  /* 0x0000000018167229 */ /* 0x000fd40000000016 */
[----:B------:R-:W-:-:S07]  /*19b0*/  IMAD.MOV.U32 R27, RZ, RZ, R23 ;  /* 0x000000ffff1b7224 */ /* 0x000fce00078e0017 */
[----:B------:R-:W-:Y:S05]  /*19c0*/  WARPSYNC.COLLECTIVE R8, `(.L_x_50) ;  /* 0x0000000008087348 */ /* 0x000fea0003c00000 */
[----:B------:R0:W1:Y:S02]  /*19d0*/  SHFL.BFLY P0, R26, R27, R16, R17 ;  /* 0x0c0000101b1a7389 */ /* 0x0000640000000011 */
[----:B01----:R-:W-:Y:S05]  /*19e0*/  ENDCOLLECTIVE ;  /* 0x000000000000791b */ /* 0x003fea0003800000 */
.L_x_50:
[----:B------:R-:W-:Y:S01]  /*19f0*/  IMAD.MOV.U32 R27, RZ, RZ, R22 ;  /* 0x000000ffff1b7224 */ /* 0x000fe200078e0016 */
[----:B------:R-:W-:-:S07]  /*1a00*/  MOV R21, R26 ;  /* 0x0000001a00157202 */ /* 0x000fce0000000f00 */
[----:B------:R-:W-:Y:S05]  /*1a10*/  WARPSYNC.COLLECTIVE R8, `(.L_x_51) ;  /* 0x0000000008087348 */ /* 0x000fea0003c00000 */
[----:B------:R0:W1:Y:S02]  /*1a20*/  SHFL.BFLY P0, R26, R27, R16, R17 ;  /* 0x0c0000101b1a7389 */ /* 0x0000640000000011 */
[----:B01----:R-:W-:Y:S05]  /*1a30*/  ENDCOLLECTIVE ;  /* 0x000000000000791b */ /* 0x003fea0003800000 */
.L_x_51:
[----:B------:R-:W-:Y:S02]  /*1a40*/  IMAD.MOV.U32 R16, RZ, RZ, 0x2 ;  /* 0x00000002ff107424 */ /* 0x000fe400078e00ff */
[----:B------:R-:W-:-:S06]  /*1a50*/  IMAD.MOV.U32 R20, RZ, RZ, R26 ;  /* 0x000000ffff147224 */ /* 0x000fcc00078e001a */
[----:B------:R-:W-:-:S10]  /*1a60*/  DADD R20, R22, R20 ;  /* 0x0000000016147229 */ /* 0x000fd40000000014 */
[----:B------:R-:W-:-:S07]  /*1a70*/  MOV R27, R21 ;  /* 0x00000015001b7202 */ /* 0x000fce0000000f00 */
[----:B------:R-:W-:Y:S05]  /*1a80*/  WARPSYNC.COLLECTIVE R8, `(.L_x_52) ;  /* 0x0000000008087348 */ /* 0x000fea0003c00000 */
[----:B------:R0:W1:Y:S02]  /*1a90*/  SHFL.BFLY P0, R26, R27, R16, R17 ;  /* 0x0c0000101b1a7389 */ /* 0x0000640000000011 */
[----:B01----:R-:W-:Y:S05]  /*1aa0*/  ENDCOLLECTIVE ;  /* 0x000000000000791b */ /* 0x003fea0003800000 */
.L_x_52:
[----:B------:R-:W-:Y:S01]  /*1ab0*/  MOV R27, R20 ;  /* 0x00000014001b7202 */ /* 0x000fe20000000f00 */
[----:B------:R-:W-:-:S07]  /*1ac0*/  IMAD.MOV.U32 R19, RZ, RZ, R26 ;  /* 0x000000ffff137224 */ /* 0x000fce00078e001a */
[----:B------:R-:W-:Y:S05]  /*1ad0*/  WARPSYNC.COLLECTIVE R8, `(.L_x_53) ;  /* 0x0000000008087348 */ /* 0x000fea0003c00000 */
[----:B------:R0:W1:Y:S02]  /*1ae0*/  SHFL.BFLY P0, R26, R27, R16, R17 ;  /* 0x0c0000101b1a7389 */ /* 0x0000640000000011 */
[----:B01----:R-:W-:Y:S05]  /*1af0*/  ENDCOLLECTIVE ;  /* 0x000000000000791b */ /* 0x003fea0003800000 */
.L_x_53:
[----:B------:R-:W-:Y:S01]  /*1b00*/  MOV R16, 0x1 ;  /* 0x0000000100107802 */ /* 0x000fe20000000f00 */
[----:B------:R-:W-:-:S06]  /*1b10*/  IMAD.MOV.U32 R18, RZ, RZ, R26 ;  /* 0x000000ffff127224 */ /* 0x000fcc00078e001a */
[----:B------:R-:W-:-:S10]  /*1b20*/  DADD R18, R20, R18 ;  /* 0x0000000014127229 */ /* 0x000fd40000000012 */
[----:B------:R-:W-:-:S07]  /*1b30*/  IMAD.MOV.U32 R27, RZ, RZ, R19 ;  /* 0x000000ffff1b7224 */ /* 0x000fce00078e0013 */
[----:B------:R-:W-:Y:S05]  /*1b40*/  WARPSYNC.COLLECTIVE R8, `(.L_x_54) ;  /* 0x0000000008087348 */ /* 0x000fea0003c00000 */
[----:B------:R0:W1:Y:S02]  /*1b50*/  SHFL.BFLY P0, R26, R27, R16, R17 ;  /* 0x0c0000101b1a7389 */ /* 0x0000640000000011 */
[----:B01----:R-:W-:Y:S05]  /*1b60*/  ENDCOLLECTIVE ;  /* 0x000000000000791b */ /* 0x003fea0003800000 */
.L_x_54:
[----:B------:R-:W-:Y:S02]  /*1b70*/  IMAD.MOV.U32 R27, RZ, RZ, R18 ;  /* 0x000000ffff1b7224 */ /* 0x000fe400078e0012 */
[----:B------:R-:W-:-:S07]  /*1b80*/  IMAD.MOV.U32 R24, RZ, RZ, R26 ;  /* 0x000000ffff187224 */ /* 0x000fce00078e001a */
[----:B------:R-:W-:Y:S05]  /*1b90*/  WARPSYNC.COLLECTIVE R8, `(.L_x_55) ;  /* 0x0000000008087348 */ /* 0x000fea0003c00000 */
[----:B------:R0:W1:Y:S02]  /*1ba0*/  SHFL.BFLY P0, R26, R27, R16, R17 ;  /* 0x0c0000101b1a7389 */ /* 0x0000640000000011 */
[----:B01----:R-:W-:Y:S05]  /*1bb0*/  ENDCOLLECTIVE ;  /* 0x000000000000791b */ /* 0x003fea0003800000 */
.L_x_55:
[----:B------:R-:W-:Y:S05]  /*1bc0*/  BRA `(.L_x_56) ;  /* 0xffffffe800d87947 */ /* 0x000fea000383ffff */
.L_x_22:
[----:B------:R-:W-:Y:S01]  /*1bd0*/  BSSY B0, `(.L_x_57) ;  /* 0x0000008000007945 */ /* 0x000fe20003800000 */
[----:B-----5:R-:W-:Y:S01]  /*1be0*/  MOV R27, R21 ;  /* 0x00000015001b7202 */ /* 0x020fe20000000f00 */
[----:B------:R-:W-:Y:S01]  /*1bf0*/  IMAD.MOV.U32 R16, RZ, RZ, 0x10 ;  /* 0x00000010ff107424 */ /* 0x000fe200078e00ff */
[----:B------:R-:W-:Y:S01]  /*1c00*/  MOV R8, 0xffffffff ;  /* 0xffffffff00087802 */ /* 0x000fe20000000f00 */
[----:B------:R-:W-:-:S07]  /*1c10*/  IMAD.MOV.U32 R17, RZ, RZ, 0x1f ;  /* 0x0000001fff117424 */ /* 0x000fce00078e00ff */
[----:B--2-4-:R-:W-:Y:S05]  /*1c20*/  WARPSYNC.COLLECTIVE R8, `(.L_x_58) ;  /* 0x0000000008087348 */ /* 0x014fea0003c00000 */
[----:B------:R0:W1:Y:S02]  /*1c30*/  SHFL.BFLY P0, R26, R27, R16, R17 ;  /* 0x0c0000101b1a7389 */ /* 0x0000640000000011 */
[----:B012-4-:R-:W-:Y:S05]  /*1c40*/  ENDCOLLECTIVE ;  /* 0x000000000000791b */ /* 0x017fea0003800000 */
.L_x_58:
[----:B------:R-:W-:Y:S05]  /*1c50*/  BSYNC B0 ;  /* 0x0000000000007941 */ /* 0x000fea0003800000 */
.L_x_57:
[----:B------:R-:W-:Y:S02]  /*1c60*/  HFMA2 R16, -RZ, RZ, 0, 9.5367431640625e-07 ;  /* 0x00000010ff107431 */ /* 0x000fe400000001ff */
[----:B------:R-:W-:Y:S02]  /*1c70*/  IMAD.MOV.U32 R27, RZ, RZ, R20 ;  /* 0x000000ffff1b7224 */ /* 0x000fe400078e0014 */
[----:B------:R-:W-:Y:S02]  /*1c80*/  IMAD.MOV.U32 R17, RZ, RZ, 0x1f ;  /* 0x0000001fff117424 */ /* 0x000fe400078e00ff */
[----:B------:R-:W-:Y:S02]  /*1c90*/  IMAD.MOV.U32 R8, RZ, RZ, -0x1 ;  /* 0xffffffffff087424 */ /* 0x000fe400078e00ff */
[----:B------:R-:W-:-:S07]  /*1ca0*/  IMAD.MOV.U32 R25, RZ, RZ, R26 ;  /* 0x000000ffff197224 */ /* 0x000fce00078e001a */
[----:B------:R-:W-:Y:S05]  /*1cb0*/  WARPSYNC.COLLECTIVE R8, `(.L_x_59) ;  /* 0x0000000008087348 */ /* 0x000fea0003c00000 */
[----:B------:R0:W1:Y:S02]  /*1cc0*/  SHFL.BFLY P0, R26, R27, R16, R17 ;  /* 0x0c0000101b1a7389 */ /* 0x0000640000000011 */
[----:B01----:R-:W-:Y:S05]  /*1cd0*/  ENDCOLLECTIVE ;  /* 0x000000000000791b */ /* 0x003fea0003800000 */
.L_x_59:
[----:B------:R-:W-:Y:S01]  /*1ce0*/  IMAD.MOV.U32 R16, RZ, RZ, 0x8 ;  /* 0x00000008ff107424 */ /* 0x000fe200078e00ff */
[----:B------:R-:W-:-:S06]  /*1cf0*/  MOV R24, R26 ;  /* 0x0000001a00187202 */ /* 0x000fcc0000000f00 */
[----:B------:R-:W-:-:S10]  /*1d00*/  DADD R24, R20, R24 ;  /* 0x0000000014187229 */ /* 0x000fd40000000018 */
[----:B------:R-:W-:-:S07]  /*1d10*/  IMAD.MOV.U32 R27, RZ, RZ, R25 ;  /* 0x000000ffff1b7224 */ /* 0x000fce00078e0019 */
[----:B------:R-:W-:Y:S05]  /*1d20*/  WARPSYNC.COLLECTIVE R8, `(.L_x_60) ;  /* 0x0000000008087348 */ /* 0x000fea0003c00000 */
[----:B------:R0:W1:Y:S02]  /*1d30*/  SHFL.BFLY P0, R26, R27, R16, R17 ;  /* 0x0c0000101b1a7389 */ /* 0x0000640000000011 */
[----:B01----:R-:W-:Y:S05]  /*1d40*/  ENDCOLLECTIVE ;  /* 0x000000000000791b */ /* 0x003fea0003800000 */
.L_x_60:
[----:B------:R-:W-:Y:S01]  /*1d50*/  IMAD.MOV.U32 R27, RZ, RZ, R24 ;  /* 0x000000ffff1b7224 */ /* 0x000fe200078e0018 */
[----:B------:R-:W-:-:S07]  /*1d60*/  MOV R23, R26 ;  /* 0x0000001a00177202 */ /* 0x000fce0000000f00 */
[----:B------:R-:W-:Y:S05]  /*1d70*/  WARPSYNC.COLLECTIVE R8, `(.L_x_61) ;  /* 0x0000000008087348 */ /* 0x000fea0003c00000 */
[----:B------:R0:W1:Y:S02]  /*1d80*/  SHFL.BFLY P0, R26, R27, R16, R17 ;  /* 0x0c0000101b1a7389 */ /* 0x0000640000000011 */
[----:B01----:R-:W-:Y:S05]  /*1d90*/  ENDCOLLECTIVE ;  /* 0x000000000000791b */ /* 0x003fea0003800000 */
.L_x_61:
[----:B------:R-:W-:Y:S02]  /*1da0*/  IMAD.MOV.U32 R16, RZ, RZ, 0x4 ;  /* 0x00000004ff107424 */ /* 0x000fe400078e00ff */
[----:B------:R-:W-:-:S06]  /*1db0*/  IMAD.MOV.U32 R22, RZ, RZ, R26 ;  /* 0x000000ffff167224 */ /* 0x000fcc00078e001a */
[----:B------:R-:W-:-:S10]  /*1dc0*/  DADD R22, R24, R22 ;  /* 0x0000000018167229 */ /* 0x000fd40000000016 */
[----:B------:R-:W-:-:S07]  /*1dd0*/  MOV R27, R23 ;  /* 0x00000017001b7202 */ /* 0x000fce0000000f00 */
[----:B------:R-:W-:Y:S05]  /*1de0*/  WARPSYNC.COLLECTIVE R8, `(.L_x_62) ;  /* 0x0000000008087348 */ /* 0x000fea0003c00000 */
[----:B------:R0:W1:Y:S02]  /*1df0*/  SHFL.BFLY P0, R26, R27, R16, R17 ;  /* 0x0c0000101b1a7389 */ /* 0x0000640000000011 */
[----:B01----:R-:W-:Y:S05]  /*1e00*/  ENDCOLLECTIVE ;  /* 0x000000000000791b */ /* 0x003fea0003800000 */
.L_x_62:
[----:B------:R-:W-:Y:S01]  /*1e10*/  MOV R27, R22 ;  /* 0x00000016001b7202 */ /* 0x000fe20000000f00 */
[----:B------:R-:W-:-:S07]  /*1e20*/  IMAD.MOV.U32 R19, RZ, RZ, R26 ;  /* 0x000000ffff137224 */ /* 0x000fce00078e001a */
[----:B------:R-:W-:Y:S05]  /*1e30*/  WARPSYNC.COLLECTIVE R8, `(.L_x_63) ;  /* 0x0000000008087348 */ /* 0x000fea0003c00000 */
[----:B------:R0:W1:Y:S02]  /*1e40*/  SHFL.BFLY P0, R26, R27, R16, R17 ;  /* 0x0c0000101b1a7389 */ /* 0x0000640000000011 */
[----:B01----:R-:W-:Y:S05]  /*1e50*/  ENDCOLLECTIVE ;  /* 0x000000000000791b */ /* 0x003fea0003800000 */
.L_x_63:
[----:B------:R-:W-:Y:S01]  /*1e60*/  MOV R16, 0x2 ;  /* 0x0000000200107802 */ /* 0x000fe20000000f00 */
[----:B------:R-:W-:-:S06]  /*1e70*/  IMAD.MOV.U32 R18, RZ, RZ, R26 ;  /* 0x000000ffff127224 */ /* 0x000fcc00078e001a */
[----:B------:R-:W-:-:S10]  /*1e80*/  DADD R18, R22, R18 ;  /* 0x0000000016127229 */ /* 0x000fd40000000012 */
[----:B------:R-:W-:-:S07]  /*1e90*/  IMAD.MOV.U32 R27, RZ, RZ, R19 ;  /* 0x000000ffff1b7224 */ /* 0x000fce00078e0013 */
[----:B------:R-:W-:Y:S05]  /*1ea0*/  WARPSYNC.COLLECTIVE R8, `(.L_x_64) ;  /* 0x0000000008087348 */ /* 0x000fea0003c00000 */
[----:B------:R0:W1:Y:S02]  /*1eb0*/  SHFL.BFLY P0, R26, R27, R16, R17 ;  /* 0x0c0000101b1a7389 */ /* 0x0000640000000011 */
[----:B01----:R-:W-:Y:S05]  /*1ec0*/  ENDCOLLECTIVE ;  /* 0x000000000000791b */ /* 0x003fea0003800000 */
.L_x_64:
[----:B------:R-:W-:Y:S02]  /*1ed0*/  IMAD.MOV.U32 R27, RZ, RZ, R18 ;  /* 0x000000ffff1b7224 */ /* 0x000fe400078e0012 */
[----:B------:R-:W-:-:S07]  /*1ee0*/  IMAD.MOV.U32 R21, RZ, RZ, R26 ;  /* 0x000000ffff157224 */ /* 0x000fce00078e001a */
[----:B------:R-:W-:Y:S05]  /*1ef0*/  WARPSYNC.COLLECTIVE R8, `(.L_x_65) ;  /* 0x0000000008087348 */ /* 0x000fea0003c00000 */
[----:B------:R0:W1:Y:S02]  /*1f00*/  SHFL.BFLY P0, R26, R27, R16, R17 ;  /* 0x0c0000101b1a7389 */ /* 0x0000640000000011 */
[----:B01----:R-:W-:Y:S05]  /*1f10*/  ENDCOLLECTIVE ;  /* 0x000000000000791b */ /* 0x003fea0003800000 */
.L_x_65:
[----:B------:R-:W-:Y:S01]  /*1f20*/  IMAD.MOV.U32 R16, RZ, RZ, 0x1 ;  /* 0x00000001ff107424 */ /* 0x000fe200078e00ff */
[----:B------:R-:W-:-:S06]  /*1f30*/  MOV R20, R26 ;  /* 0x0000001a00147202 */ /* 0x000fcc0000000f00 */
[----:B------:R-:W-:-:S10]  /*1f40*/  DADD R20, R18, R20 ;  /* 0x0000000012147229 */ /* 0x000fd40000000014 */
[----:B------:R-:W-:-:S07]  /*1f50*/  IMAD.MOV.U32 R27, RZ, RZ, R21 ;  /* 0x000000ffff1b7224 */ /* 0x000fce00078e0015 */
[----:B------:R-:W-:Y:S05]  /*1f60*/  WARPSYNC.COLLECTIVE R8, `(.L_x_66) ;  /* 0x0000000008087348 */ /* 0x000fea0003c00000 */
[----:B------:R0:W1:Y:S02]  /*1f70*/  SHFL.BFLY P0, R26, R27, R16, R17 ;  /* 0x0c0000101b1a7389 */ /* 0x0000640000000011 */
[----:B01----:R-:W-:Y:S05]  /*1f80*/  ENDCOLLECTIVE ;  /* 0x000000000000791b */ /* 0x003fea0003800000 */
.L_x_66:
[----:B------:R-:W-:Y:S01]  /*1f90*/  IMAD.MOV.U32 R27, RZ, RZ, R20 ;  /* 0x000000ffff1b7224 */ /* 0x000fe200078e0014 */
[----:B------:R-:W-:-:S07]  /*1fa0*/  MOV R24, R26 ;  /* 0x0000001a00187202 */ /* 0x000fce0000000f00 */
[----:B------:R-:W-:Y:S05]  /*1fb0*/  WARPSYNC.COLLECTIVE R8, `(.L_x_67) ;  /* 0x0000000008087348 */ /* 0x000fea0003c00000 */
[----:B------:R0:W1:Y:S02]  /*1fc0*/  SHFL.BFLY P0, R26, R27, R16, R17 ;  /* 0x0c0000101b1a7389 */ /* 0x0000640000000011 */
[----:B01----:R-:W-:Y:S05]  /*1fd0*/  ENDCOLLECTIVE ;  /* 0x000000000000791b */ /* 0x003fea0003800000 */
.L_x_67:
[----:B------:R-:W-:Y:S05]  /*1fe0*/  BRA `(.L_x_68) ;  /* 0xffffffe800847947 */ /* 0x000fea000383ffff */
.L_x_28:
[----:B0-----:R-:W-:Y:S02]  /*1ff0*/  HFMA2 R16, -RZ, RZ, 0, 9.5367431640625e-07 ;  /* 0x00000010ff107431 */ /* 0x001fe400000001ff */
[----:B---3--:R-:W-:Y:S02]  /*2000*/  IMAD.MOV.U32 R27, RZ, RZ, R19 ;  /* 0x000000ffff1b7224 */ /* 0x008fe400078e0013 */
[----:B------:R-:W-:Y:S02]  /*2010*/  IMAD.MOV.U32 R17, RZ, RZ, 0x1f ;  /* 0x0000001fff117424 */ /* 0x000fe400078e00ff */
[----:B------:R-:W-:-:S07]  /*2020*/  IMAD.MOV.U32 R8, RZ, RZ, -0x1 ;  /* 0xffffffffff087424 */ /* 0x000fce00078e00ff */
[----:B-12-4-:R-:W-:Y:S05]  /*2030*/  WARPSYNC.COLLECTIVE R8, `(.L_x_69) ;  /* 0x0000000008087348 */ /* 0x016fea0003c00000 */
[----:B------:R0:W3:Y:S02]  /*2040*/  SHFL.BFLY P0, R26, R27, R16, R17 ;  /* 0x0c0000101b1a7389 */ /* 0x0000e40000000011 */
[----:B01234-:R-:W-:Y:S05]  /*2050*/  ENDCOLLECTIVE ;  /* 0x000000000000791b */ /* 0x01ffea0003800000 */
.L_x_69:
[----:B------:R-:W-:Y:S01]  /*2060*/  IMAD.MOV.U32 R27, RZ, RZ, R18 ;  /* 0x000000ffff1b7224 */ /* 0x000fe200078e0012 */
[----:B------:R-:W-:-:S07]  /*2070*/  MOV R21, R26 ;  /* 0x0000001a00157202 */ /* 0x000fce0000000f00 */
[----:B------:R-:W-:Y:S05]  /*2080*/  WARPSYNC.COLLECTIVE R8, `(.L_x_70) ;  /* 0x0000000008087348 */ /* 0x000fea0003c00000 */
[----:B------:R0:W1:Y:S02]  /*2090*/  SHFL.BFLY P0, R26, R27, R16, R17 ;  /* 0x0c0000101b1a7389 */ /* 0x0000640000000011 */
[----:B01----:R-:W-:Y:S05]  /*20a0*/  ENDCOLLECTIVE ;  /* 0x000000000000791b */ /* 0x003fea0003800000 */
.L_x_70:
[----:B------:R-:W-:Y:S02]  /*20b0*/  IMAD.MOV.U32 R16, RZ, RZ, 0x8 ;  /* 0x00000008ff107424 */ /* 0x000fe400078e00ff */
[----:B------:R-:W-:-:S06]  /*20c0*/  IMAD.MOV.U32 R20, RZ, RZ, R26 ;  /* 0x000000ffff147224 */ /* 0x000fcc00078e001a */
[----:B------:R-:W-:-:S10]  /*20d0*/  DADD R20, R18, R20 ;  /* 0x0000000012147229 */ /* 0x000fd40000000014 */
[----:B------:R-:W-:-:S07]  /*20e0*/  MOV R27, R21 ;  /* 0x00000015001b7202 */ /* 0x000fce0000000f00 */
[----:B------:R-:W-:Y:S05]  /*20f0*/  WARPSYNC.COLLECTIVE R8, `(.L_x_71) ;  /* 0x0000000008087348 */ /* 0x000fea0003c00000 */
[----:B------:R0:W1:Y:S02]  /*2100*/  SHFL.BFLY P0, R26, R27, R16, R17 ;  /* 0x0c0000101b1a7389 */ /* 0x0000640000000011 */
[----:B01----:R-:W-:Y:S05]  /*2110*/  ENDCOLLECTIVE ;  /* 0x000000000000791b */ /* 0x003fea0003800000 */
.L_x_71:
[----:B------:R-:W-:Y:S01]  /*2120*/  MOV R27, R20 ;  /* 0x00000014001b7202 */ /* 0x000fe20000000f00 */
[----:B------:R-:W-:-:S07]  /*2130*/  IMAD.MOV.U32 R23, RZ, RZ, R26 ;  /* 0x000000ffff177224 */ /* 0x000fce00078e001a */
[----:B------:R-:W-:Y:S05]  /*2140*/  WARPSYNC.COLLECTIVE R8, `(.L_x_72) ;  /* 0x0000000008087348 */ /* 0x000fea0003c00000 */
[----:B------:R0:W1:Y:S02]  /*2150*/  SHFL.BFLY P0, R26, R27, R16, R17 ;  /* 0x0c0000101b1a7389 */ /* 0x0000640000000011 */
[----:B01----:R-:W-:Y:S05]  /*2160*/  ENDCOLLECTIVE ;  /* 0x000000000000791b */ /* 0x003fea0003800000 */
.L_x_72:
[----:B------:R-:W-:Y:S01]  /*2170*/  MOV R16, 0x4 ;  /* 0x0000000400107802 */ /* 0x000fe20000000f00 */
[----:B------:R-:W-:-:S06]  /*2180*/  IMAD.MOV.U32 R22, RZ, RZ, R26 ;  /* 0x000000ffff167224 */ /* 0x000fcc00078e001a */
[----:B------:R-:W-:-:S10]  /*2190*/  DADD R22, R20, R22 ;  /* 0x0000000014167229 */ /* 0x000fd40000000016 */
[----:B------:R-:W-:-:S07]  /*21a0*/  IMAD.MOV.U32 R27, RZ, RZ, R23 ;  /* 0x000000ffff1b7224 */ /* 0x000fce00078e0017 */
[----:B------:R-:W-:Y:S05]  /*21b0*/  WARPSYNC.COLLECTIVE R8, `(.L_x_73) ;  /* 0x0000000008087348 */ /* 0x000fea0003c00000 */
[----:B------:R0:W1:Y:S02]  /*21c0*/  SHFL.BFLY P0, R26, R27, R16, R17 ;  /* 0x0c0000101b1a7389 */ /* 0x0000640000000011 */
[----:B01----:R-:W-:Y:S05]  /*21d0*/  ENDCOLLECTIVE ;  /* 0x000000000000791b */ /* 0x003fea0003800000 */
.L_x_73:
[----:B------:R-:W-:Y:S02]  /*21e0*/  IMAD.MOV.U32 R27, RZ, RZ, R22 ;  /* 0x000000ffff1b7224 */ /* 0x000fe400078e0016 */
[----:B------:R-:W-:-:S07]  /*21f0*/  IMAD.MOV.U32 R25, RZ, RZ, R26 ;  /* 0x000000ffff197224 */ /* 0x000fce00078e001a */
[----:B------:R-:W-:Y:S05]  /*2200*/  WARPSYNC.COLLECTIVE R8, `(.L_x_74) ;  /* 0x0000000008087348 */ /* 0x000fea0003c00000 */
[----:B------:R0:W1:Y:S02]  /*2210*/  SHFL.BFLY P0, R26, R27, R16, R17 ;  /* 0x0c0000101b1a7389 */ /* 0x0000640000000011 */
[----:B01----:R-:W-:Y:S05]  /*2220*/  ENDCOLLECTIVE ;  /* 0x000000000000791b */ /* 0x003fea0003800000 */
.L_x_74:
[----:B------:R-:W-:Y:S01]  /*2230*/  IMAD.MOV.U32 R16, RZ, RZ, 0x2 ;  /* 0x00000002ff107424 */ /* 0x000fe200078e00ff */
[----:B------:R-:W-:-:S06]  /*2240*/  MOV R24, R26 ;  /* 0x0000001a00187202 */ /* 0x000fcc0000000f00 */
[----:B------:R-:W-:-:S10]  /*2250*/  DADD R24, R22, R24 ;  /* 0x0000000016187229 */ /* 0x000fd40000000018 */
[----:B------:R-:W-:-:S07]  /*2260*/  IMAD.MOV.U32 R27, RZ, RZ, R25 ;  /* 0x000000ffff1b7224 */ /* 0x000fce00078e0019 */
[----:B------:R-:W-:Y:S05]  /*2270*/  WARPSYNC.COLLECTIVE R8, `(.L_x_75) ;  /* 0x0000000008087348 */ /* 0x000fea0003c00000 */
[----:B------:R0:W1:Y:S02]  /*2280*/  SHFL.BFLY P0, R26, R27, R16, R17 ;  /* 0x0c0000101b1a7389 */ /* 0x0000640000000011 */
[----:B01----:R-:W-:Y:S05]  /*2290*/  ENDCOLLECTIVE ;  /* 0x000000000000791b */ /* 0x003fea0003800000 */
.L_x_75:
[----:B------:R-:W-:Y:S01]  /*22a0*/  IMAD.MOV.U32 R27, RZ, RZ, R24 ;  /* 0x000000ffff1b7224 */ /* 0x000fe200078e0018 */
[----:B------:R-:W-:-:S07]  /*22b0*/  MOV R19, R26 ;  /* 0x0000001a00137202 */ /* 0x000fce0000000f00 */
[----:B------:R-:W-:Y:S05]  /*22c0*/  WARPSYNC.COLLECTIVE R8, `(.L_x_76) ;  /* 0x0000000008087348 */ /* 0x000fea0003c00000 */
[----:B------:R0:W1:Y:S02]  /*22d0*/  SHFL.BFLY P0, R26, R27, R16, R17 ;  /* 0x0c0000101b1a7389 */ /* 0x0000640000000011 */
[----:B01----:R-:W-:Y:S05]  /*22e0*/  ENDCOLLECTIVE ;  /* 0x000000000000791b */ /* 0x003fea0003800000 */
.L_x_76:
[----:B------:R-:W-:Y:S02]  /*22f0*/  IMAD.MOV.U32 R16, RZ, RZ, 0x1 ;  /* 0x00000001ff107424 */ /* 0x000fe400078e00ff */
[----:B------:R-:W-:-:S06]  /*2300*/  IMAD.MOV.U32 R18, RZ, RZ, R26 ;  /* 0x000000ffff127224 */ /* 0x000fcc00078e001a */
[----:B------:R-:W-:-:S10]  /*2310*/  DADD R18, R24, R18 ;  /* 0x0000000018127229 */ /* 0x000fd40000000012 */
[----:B------:R-:W-:-:S07]  /*2320*/  MOV R27, R19 ;  /* 0x00000013001b7202 */ /* 0x000fce0000000f00 */
[----:B------:R-:W-:Y:S05]  /*2330*/  WARPSYNC.COLLECTIVE R8, `(.L_x_77) ;  /* 0x0000000008087348 */ /* 0x000fea0003c00000 */
[----:B------:R0:W1:Y:S02]  /*2340*/  SHFL.BFLY P0, R26, R27, R16, R17 ;  /* 0x0c0000101b1a7389 */ /* 0x0000640000000011 */
[----:B01----:R-:W-:Y:S05]  /*2350*/  ENDCOLLECTIVE ;  /* 0x000000000000791b */ /* 0x003fea0003800000 */
.L_x_77:
[----:B------:R-:W-:Y:S01]  /*2360*/  IMAD.MOV.U32 R27, RZ, RZ, R18 ;  /* 0x000000ffff1b7224 */ /* 0x000fe200078e0012 */
[----:B------:R-:W-:-:S07]  /*2370*/  MOV R20, R26 ;  /* 0x0000001a00147202 */ /* 0x000fce0000000f00 */
[----:B------:R-:W-:Y:S05]  /*2380*/  WARPSYNC.COLLECTIVE R8, `(.L_x_78) ;  /* 0x0000000008087348 */ /* 0x000fea0003c00000 */
[----:B------:R0:W1:Y:S02]  /*2390*/  SHFL.BFLY P0, R26, R27, R16, R17 ;  /* 0x0c0000101b1a7389 */ /* 0x0000640000000011 */
[----:B01----:R-:W-:Y:S05]  /*23a0*/  ENDCOLLECTIVE ;  /* 0x000000000000791b */ /* 0x003fea0003800000 */
.L_x_78:
[----:B------:R-:W-:Y:S05]  /*23b0*/  BRA `(.L_x_79) ;  /* 0xffffffe800507947 */ /* 0x000fea000383ffff */
.L_x_30:
[----:B------:R-:W-:Y:S01]  /*23c0*/  HFMA2 R17, -RZ, RZ, 0, 1.847743988037109375e-06 ;  /* 0x0000001fff117431 */ /* 0x000fe200000001ff */
[----:B------:R-:W-:Y:S01]  /*23d0*/  BSSY B0, `(.L_x_80) ;  /* 0x0000007000007945 */ /* 0x000fe20003800000 */
[----:B-----5:R-:W-:Y:S01]  /*23e0*/  MOV R27, R11 ;  /* 0x0000000b001b7202 */ /* 0x020fe20000000f00 */
[----:B------:R-:W-:Y:S02]  /*23f0*/  IMAD.MOV.U32 R16, RZ, RZ, 0x10 ;  /* 0x00000010ff107424 */ /* 0x000fe400078e00ff */
[----:B------:R-:W-:-:S07]  /*2400*/  IMAD.MOV.U32 R8, RZ, RZ, -0x1 ;  /* 0xffffffffff087424 */ /* 0x000fce00078e00ff */
[----:B--23--:R-:W-:Y:S05]  /*2410*/  WARPSYNC.COLLECTIVE R8, `(.L_x_81) ;  /* 0x0000000008087348 */ /* 0x00cfea0003c00000 */
[----:B------:R0:W1:Y:S02]  /*2420*/  SHFL.BFLY P0, R26, R27, R16, R17 ;  /* 0x0c0000101b1a7389 */ /* 0x0000640000000011 */
[----:B0123--:R-:W-:Y:S05]  /*2430*/  ENDCOLLECTIVE ;  /* 0x000000000000791b */ /* 0x00ffea0003800000 */
.L_x_81:
[----:B------:R-:W-:Y:S05]  /*2440*/  BSYNC B0 ;  /* 0x0000000000007941 */ /* 0x000fea0003800000 */
.L_x_80:
[----:B------:R-:W-:Y:S02]  /*2450*/  HFMA2 R16, -RZ, RZ, 0, 9.5367431640625e-07 ;  /* 0x00000010ff107431 */ /* 0x000fe400000001ff */
[----:B------:R-:W-:Y:S01]  /*2460*/  IMAD.MOV.U32 R27, RZ, RZ, R10 ;  /* 0x000000ffff1b7224 */ /* 0x000fe200078e000a */
[----:B------:R-:W-:Y:S01]  /*2470*/  MOV R8, 0xffffffff ;  /* 0xffffffff00087802 */ /* 0x000fe20000000f00 */
[----:B------:R-:W-:Y:S01]  /*2480*/  IMAD.MOV.U32 R17, RZ, RZ, 0x1f ;  /* 0x0000001fff117424 */ /* 0x000fe200078e00ff */
[----:B------:R-:W-:-:S07]  /*2490*/  MOV R13, R26 ;  /* 0x0000001a000d7202 */ /* 0x000fce0000000f00 */
[----:B------:R-:W-:Y:S05]  /*24a0*/  WARPSYNC.COLLECTIVE R8, `(.L_x_82) ;  /* 0x0000000008087348 */ /* 0x000fea0003c00000 */
[----:B------:R0:W1:Y:S02]  /*24b0*/  SHFL.BFLY P0, R26, R27, R16, R17 ;  /* 0x0c0000101b1a7389 */ /* 0x0000640000000011 */
[----:B01----:R-:W-:Y:S05]  /*24c0*/  ENDCOLLECTIVE ;  /* 0x000000000000791b */ /* 0x003fea0003800000 */
.L_x_82:
[----:B------:R-:W-:Y:S02]  /*24d0*/  IMAD.MOV.U32 R16, RZ, RZ, 0x8 ;  /* 0x00000008ff107424 */ /* 0x000fe400078e00ff */
[----:B------:R-:W-:-:S06]  /*24e0*/  IMAD.MOV.U32 R12, RZ, RZ, R26 ;  /* 0x000000ffff0c7224 */ /* 0x000fcc00078e001a */
[----:B------:R-:W-:-:S10]  /*24f0*/  DADD R12, R10, R12 ;  /* 0x000000000a0c7229 */ /* 0x000fd4000000000c */
[----:B------:R-:W-:-:S07]  /*2500*/  MOV R27, R13 ;  /* 0x0000000d001b7202 */ /* 0x000fce0000000f00 */
[----:B------:R-:W-:Y:S05]  /*2510*/  WARPSYNC.COLLECTIVE R8, `(.L_x_83) ;  /* 0x0000000008087348 */ /* 0x000fea0003c00000 */
[----:B------:R0:W1:Y:S02]  /*2520*/  SHFL.BFLY P0, R26, R27, R16, R17 ;  /* 0x0c0000101b1a7389 */ /* 0x0000640000000011 */
[----:B01----:R-:W-:Y:S05]  /*2530*/  ENDCOLLECTIVE ;  /* 0x000000000000791b */ /* 0x003fea0003800000 */
.L_x_83:
[----:B------:R-:W-:Y:S01]  /*2540*/  IMAD.MOV.U32 R27, RZ, RZ, R12 ;  /* 0x000000ffff1b7224 */ /* 0x000fe200078e000c */
[----:B------:R-:W-:-:S07]  /*2550*/  MOV R15, R26 ;  /* 0x0000001a000f7202 */ /* 0x000fce0000000f00 */
[----:B------:R-:W-:Y:S05]  /*2560*/  WARPSYNC.COLLECTIVE R8, `(.L_x_84) ;  /* 0x0000000008087348 */ /* 0x000fea0003c00000 */
[----:B------:R0:W1:Y:S02]  /*2570*/  SHFL.BFLY P0, R26, R27, R16, R17 ;  /* 0x0c0000101b1a7389 */ /* 0x0000640000000011 */
[----:B01----:R-:W-:Y:S05]  /*2580*/  ENDCOLLECTIVE ;  /* 0x000000000000791b */ /* 0x003fea0003800000 */
.L_x_84:
[----:B------:R-:W-:Y:S02]  /*2590*/  MOV R16, 0x4 ;  /* 0x0000000400107802 */ /* 0x000fe40000000f00 */
[----:B------:R-:W-:-:S06]  /*25a0*/  MOV R14, R26 ;  /* 0x0000001a000e7202 */ /* 0x000fcc0000000f00 */
[----:B------:R-:W-:-:S10]  /*25b0*/  DADD R14, R12, R14 ;  /* 0x000000000c0e7229 */ /* 0x000fd4000000000e */
[----:B------:R-:W-:-:S07]  /*25c0*/  IMAD.MOV.U32 R27, RZ, RZ, R15 ;  /* 0x000000ffff1b7224 */ /* 0x000fce00078e000f */
[----:B------:R-:W-:Y:S05]  /*25d0*/  WARPSYNC.COLLECTIVE R8, `(.L_x_85) ;  /* 0x0000000008087348 */ /* 0x000fea0003c00000 */
[----:B------:R0:W1:Y:S02]  /*25e0*/  SHFL.BFLY P0, R26, R27, R16, R17 ;  /* 0x0c0000101b1a7389 */ /* 0x0000640000000011 */
[----:B01----:R-:W-:Y:S05]  /*25f0*/  ENDCOLLECTIVE ;  /* 0x000000000000791b */ /* 0x003fea0003800000 */
.L_x_85:
[----:B------:R-:W-:Y:S01]  /*2600*/  MOV R27, R14 ;  /* 0x0000000e001b7202 */ /* 0x000fe20000000f00 */
[----:B------:R-:W-:-:S07]  /*2610*/  IMAD.MOV.U32 R19, RZ, RZ, R26 ;  /* 0x000000ffff137224 */ /* 0x000fce00078e001a */
[----:B------:R-:W-:Y:S05]  /*2620*/  WARPSYNC.COLLECTIVE R8, `(.L_x_86) ;  /* 0x0000000008087348 */ /* 0x000fea0003c00000 */
[----:B------:R0:W1:Y:S02]  /*2630*/  SHFL.BFLY P0, R26, R27, R16, R17 ;  /* 0x0c0000101b1a7389 */ /* 0x0000640000000011 */
[----:B01----:R-:W-:Y:S05]  /*2640*/  ENDCOLLECTIVE ;  /* 0x000000000000791b */ /* 0x003fea0003800000 */
.L_x_86:
[----:B------:R-:W-:Y:S02]  /*2650*/  IMAD.MOV.U32 R16, RZ, RZ, 0x2 ;  /* 0x00000002ff107424 */ /* 0x000fe400078e00ff */
[----:B------:R-:W-:-:S06]  /*2660*/  IMAD.MOV.U32 R18, RZ, RZ, R26 ;  /* 0x000000ffff127224 */ /* 0x000fcc00078e001a */
[----:B------:R-:W-:-:S10]  /*2670*/  DADD R18, R14, R18 ;  /* 0x000000000e127229 */ /* 0x000fd40000000012 */
[----:B------:R-:W-:-:S07]  /*2680*/  MOV R27, R19 ;  /* 0x00000013001b7202 */ /* 0x000fce0000000f00 */
[----:B------:R-:W-:Y:S05]  /*2690*/  WARPSYNC.COLLECTIVE R8, `(.L_x_87) ;  /* 0x0000000008087348 */ /* 0x000fea0003c00000 */
[----:B------:R0:W1:Y:S02]  /*26a0*/  SHFL.BFLY P0, R26, R27, R16, R17 ;  /* 0x0c0000101b1a7389 */ /* 0x0000640000000011 */
[----:B01----:R-:W-:Y:S05]  /*26b0*/  ENDCOLLECTIVE ;  /* 0x000000000000791b */ /* 0x003fea0003800000 */
.L_x_87:
[----:B------:R-:W-:Y:S01]  /*26c0*/  IMAD.MOV.U32 R27, RZ, RZ, R18 ;  /* 0x000000ffff1b7224 */ /* 0x000fe200078e0012 */
[----:B------:R-:W-:-:S07]  /*26d0*/  MOV R11, R26 ;  /* 0x0000001a000b7202 */ /* 0x000fce0000000f00 */
[----:B------:R-:W-:Y:S05]  /*26e0*/  WARPSYNC.COLLECTIVE R8, `(.L_x_88) ;  /* 0x0000000008087348 */ /* 0x000fea0003c00000 */
[----:B------:R0:W1:Y:S02]  /*26f0*/  SHFL.BFLY P0, R26, R27, R16, R17 ;  /* 0x0c0000101b1a7389 */ /* 0x0000640000000011 */
[----:B01----:R-:W-:Y:S05]  /*2700*/  ENDCOLLECTIVE ;  /* 0x000000000000791b */ /* 0x003fea0003800000 */
.L_x_88:
[----:B------:R-:W-:Y:S02]  /*2710*/  MOV R16, 0x1 ;  /* 0x0000000100107802 */ /* 0x000fe40000000f00 */
[----:B------:R-:W-:-:S06]  /*2720*/  MOV R10, R26 ;  /* 0x0000001a000a7202 */ /* 0x000fcc0000000f00 */
[----:B------:R-:W-:-:S10]  /*2730*/  DADD R10, R18, R10 ;  /* 0x00000000120a7229 */ /* 0x000fd4000000000a */
[----:B------:R-:W-:-:S07]  /*2740*/  IMAD.MOV.U32 R27, RZ, RZ, R11 ;  /* 0x000000ffff1b7224 */ /* 0x000fce00078e000b */
[----:B------:R-:W-:Y:S05]  /*2750*/  WARPSYNC.COLLECTIVE R8, `(.L_x_89) ;  /* 0x0000000008087348 */ /* 0x000fea0003c00000 */
[----:B------:R0:W1:Y:S02]  /*2760*/  SHFL.BFLY P0, R26, R27, R16, R17 ;  /* 0x0c0000101b1a7389 */ /* 0x0000640000000011 */
[----:B01----:R-:W-:Y:S05]  /*2770*/  ENDCOLLECTIVE ;  /* 0x000000000000791b */ /* 0x003fea0003800000 */
.L_x_89:
[----:B------:R-:W-:Y:S01]  /*2780*/  MOV R27, R10 ;  /* 0x0000000a001b7202 */ /* 0x000fe20000000f00 */
[----:B------:R-:W-:-:S07]  /*2790*/  IMAD.MOV.U32 R13, RZ, RZ, R26 ;  /* 0x000000ffff0d7224 */ /* 0x000fce00078e001a */
[----:B------:R-:W-:Y:S05]  /*27a0*/  WARPSYNC.COLLECTIVE R8, `(.L_x_90) ;  /* 0x0000000008087348 */ /* 0x000fea0003c00000 */
[----:B------:R0:W1:Y:S02]  /*27b0*/  SHFL.BFLY P0, R26, R27, R16, R17 ;  /* 0x0c0000101b1a7389 */ /* 0x0000640000000011 */
[----:B01----:R-:W-:Y:S05]  /*27c0*/  ENDCOLLECTIVE ;  /* 0x000000000000791b */ /* 0x003fea0003800000 */
.L_x_90:
[----:B------:R-:W-:Y:S01]  /*27d0*/  IMAD.MOV.U32 R12, RZ, RZ, R26 ;  /* 0x000000ffff0c7224 */ /* 0x000fe200078e001a */
[----:B------:R-:W-:Y:S06]  /*27e0*/  BRA `(.L_x_91) ;  /* 0xffffffe800287947 */ /* 0x000fec000383ffff */
        .weak           $__internal_1_$__cuda_sm20_div_rn_f64_full
        .type           $__internal_1_$__cuda_sm20_div_rn_f64_full,@function
        .size           $__internal_1_$__cuda_sm20_div_rn_f64_full,(.L_x_113 - $__internal_1_$__cuda_sm20_div_rn_f64_full)
$__internal_1_$__cuda_sm20_div_rn_f64_full:
[C---:B------:R-:W-:Y:S01]  /*27f0*/  FSETP.GEU.AND P0, PT, |R9|.reuse, 1.469367938527859385e-39, PT ;  /* 0x001000000900780b */ /* 0x040fe20003f0e200 */
[----:B------:R-:W-:Y:S01]  /*2800*/  IMAD.U32 R8, RZ, RZ, UR7 ;  /* 0x00000007ff087e24 */ /* 0x000fe2000f8e00ff */
[----:B------:R-:W-:Y:S01]  /*2810*/  LOP3.LUT R17, R9, 0x800fffff, RZ, 0xc0, !PT ;  /* 0x800fffff09117812 */ /* 0x000fe200078ec0ff */
[----:B------:R-:W-:Y:S01]  /*2820*/  IMAD.MOV.U32 R32, RZ, RZ, 0x1ca00000 ;  /* 0x1ca00000ff207424 */ /* 0x000fe200078e00ff */
[----:B------:R-:W-:Y:S01]  /*2830*/  MOV R16, UR7 ;  /* 0x0000000700107c02 */ /* 0x000fe20008000f00 */
[----:B------:R-:W-:Y:S01]  /*2840*/  BSSY.RECONVERGENT B1, `(.L_x_92) ;  /* 0x0000053000017945 */ /* 0x000fe20003800200 */
[----:B------:R-:W-:Y:S02]  /*2850*/  LOP3.LUT R17, R17, 0x3ff00000, RZ, 0xfc, !PT ;  /* 0x3ff0000011117812 */ /* 0x000fe400078efcff */
[----:B------:R-:W-:Y:S02]  /*2860*/  MOV R20, 0x1 ;  /* 0x0000000100147802 */ /* 0x000fe40000000f00 */
[----:B------:R-:W-:-:S02]  /*2870*/  FSETP.GEU.AND P3, PT, |R19|, 1.469367938527859385e-39, PT ;  /* 0x001000001300780b */ /* 0x000fc40003f6e200 */
[----:B------:R-:W-:Y:S01]  /*2880*/  LOP3.LUT R31, R19, 0x7ff00000, RZ, 0xc0, !PT ;  /* 0x7ff00000131f7812 */ /* 0x000fe200078ec0ff */
[----:B------:R-:W-:Y:S01]  /*2890*/  @!P0 DMUL R16, R8, 8.98846567431157953865e+307 ;  /* 0x7fe0000008108828 */ /* 0x000fe20000000000 */
[----:B------:R-:W-:-:S04]  /*28a0*/  LOP3.LUT R34, R9, 0x7ff00000, RZ, 0xc0, !PT ;  /* 0x7ff0000009227812 */ /* 0x000fc800078ec0ff */
[----:B------:R-:W-:Y:S01]  /*28b0*/  ISETP.GE.U32.AND P2, PT, R31, R34, PT ;  /* 0x000000221f00720c */ /* 0x000fe20003f46070 */
[----:B------:R-:W0:Y:S04]  /*28c0*/  MUFU.RCP64H R21, R17 ;  /* 0x0000001100157308 */ /* 0x000e280000001800 */
[----:B------:R-:W-:Y:S02]  /*28d0*/  @!P3 LOP3.LUT R22, R9, 0x7ff00000, RZ, 0xc0, !PT ;  /* 0x7ff000000916b812 */ /* 0x000fe400078ec0ff */
[----:B------:R-:W-:Y:S02]  /*28e0*/  @!P0 LOP3.LUT R34, R17, 0x7ff00000, RZ, 0xc0, !PT ;  /* 0x7ff0000011228812 */ /* 0x000fe400078ec0ff */
[----:B------:R-:W-:-:S04]  /*28f0*/  @!P3 ISETP.GE.U32.AND P4, PT, R31, R22, PT ;  /* 0x000000161f00b20c */ /* 0x000fc80003f86070 */
[----:B------:R-:W-:-:S04]  /*2900*/  @!P3 SEL R23, R32, 0x63400000, !P4 ;  /* 0x634000002017b807 */ /* 0x000fc80006000000 */
[----:B------:R-:W-:Y:S01]  /*2910*/  @!P3 LOP3.LUT R26, R23, 0x80000000, R19, 0xf8, !PT ;  /* 0x80000000171ab812 */ /* 0x000fe200078ef813 */
[----:B0-----:R-:W-:-:S03]  /*2920*/  DFMA R24, R20, -R16, 1 ;  /* 0x3ff000001418742b */ /* 0x001fc60000000810 */
[----:B------:R-:W-:Y:S01]  /*2930*/  @!P3 LOP3.LUT R27, R26, 0x100000, RZ, 0xfc, !PT ;  /* 0x001000001a1bb812 */ /* 0x000fe200078efcff */
[----:B------:R-:W-:-:S04]  /*2940*/  @!P3 IMAD.MOV.U32 R26, RZ, RZ, RZ ;  /* 0x000000ffff1ab224 */ /* 0x000fc800078e00ff */
[----:B------:R-:W-:-:S08]  /*2950*/  DFMA R24, R24, R24, R24 ;  /* 0x000000181818722b */ /* 0x000fd00000000018 */
[----:B------:R-:W-:Y:S01]  /*2960*/  DFMA R24, R20, R24, R20 ;  /* 0x000000181418722b */ /* 0x000fe20000000014 */
[----:B------:R-:W-:Y:S02]  /*2970*/  SEL R21, R32, 0x63400000, !P2 ;  /* 0x6340000020157807 */ /* 0x000fe40005000000 */
[----:B------:R-:W-:Y:S02]  /*2980*/  MOV R20, R18 ;  /* 0x0000001200147202 */ /* 0x000fe40000000f00 */
[----:B------:R-:W-:-:S03]  /*2990*/  LOP3.LUT R21, R21, 0x800fffff, R19, 0xf8, !PT ;  /* 0x800fffff15157812 */ /* 0x000fc600078ef813 */
[----:B------:R-:W-:-:S03]  /*29a0*/  DFMA R22, R24, -R16, 1 ;  /* 0x3ff000001816742b */ /* 0x000fc60000000810 */
[----:B------:R-:W-:-:S05]  /*29b0*/  @!P3 DFMA R20, R20, 2, -R26 ;  /* 0x400000001414b82b */ /* 0x000fca000000081a */
[----:B------:R-:W-:-:S08]  /*29c0*/  DFMA R22, R24, R22, R24 ;  /* 0x000000161816722b */ /* 0x000fd00000000018 */
[----:B------:R-:W-:-:S08]  /*29d0*/  DMUL R24, R22, R20 ;  /* 0x0000001416187228 */ /* 0x000fd00000000000 */
[----:B------:R-:W-:-:S08]  /*29e0*/  DFMA R26, R24, -R16, R20 ;  /* 0x80000010181a722b */ /* 0x000fd00000000014 */
[----:B------:R-:W-:Y:S01]  /*29f0*/  DFMA R26, R22, R26, R24 ;  /* 0x0000001a161a722b */ /* 0x000fe20000000018 */
[----:B------:R-:W-:Y:S02]  /*2a00*/  MOV R24, R31 ;  /* 0x0000001f00187202 */ /* 0x000fe40000000f00 */
[----:B------:R-:W-:-:S05]  /*2a10*/  @!P3 LOP3.LUT R24, R21, 0x7ff00000, RZ, 0xc0, !PT ;  /* 0x7ff000001518b812 */ /* 0x000fca00078ec0ff */
[----:B------:R-:W-:-:S05]  /*2a20*/  VIADD R22, R24, 0xffffffff ;  /* 0xffffffff18167836 */ /* 0x000fca0000000000 */
[----:B------:R-:W-:Y:S02]  /*2a30*/  ISETP.GT.U32.AND P0, PT, R22, 0x7feffffe, PT ;  /* 0x7feffffe1600780c */ /* 0x000fe40003f04070 */
[----:B------:R-:W-:-:S04]  /*2a40*/  IADD3 R22, PT, PT, R34, -0x1, RZ ;  /* 0xffffffff22167810 */ /* 0x000fc80007ffe0ff */
[----:B------:R-:W-:-:S13]  /*2a50*/  ISETP.GT.U32.OR P0, PT, R22, 0x7feffffe, P0 ;  /* 0x7feffffe1600780c */ /* 0x000fda0000704470 */
[----:B------:R-:W-:Y:S05]  /*2a60*/  @P0 BRA `(.L_x_93) ;  /* 0x00000000006c0947 */ /* 0x000fea0003800000 */
[----:B------:R-:W-:-:S04]  /*2a70*/  LOP3.LUT R22, R9, 0x7ff00000, RZ, 0xc0, !PT ;  /* 0x7ff0000009167812 */ /* 0x000fc800078ec0ff */
[CC--:B------:R-:W-:Y:S02]  /*2a80*/  VIADDMNMX R18, R31.reuse, -R22.reuse, 0xb9600000, !PT ;  /* 0xb96000001f127446 */ /* 0x0c0fe40007800916 */
[----:B------:R-:W-:Y:S02]  /*2a90*/  ISETP.GE.U32.AND P0, PT, R31, R22, PT ;  /* 0x000000161f00720c */ /* 0x000fe40003f06070 */
[----:B------:R-:W-:Y:S02]  /*2aa0*/  VIMNMX R18, PT, PT, R18, 0x46a00000, PT ;  /* 0x46a0000012127848 */ /* 0x000fe40003fe0100 */
[----:B------:R-:W-:-:S05]  /*2ab0*/  SEL R19, R32, 0x63400000, !P0 ;  /* 0x6340000020137807 */ /* 0x000fca0004000000 */
[----:B------:R-:W-:Y:S02]  /*2ac0*/  IMAD.IADD R24, R18, 0x1, -R19 ;  /* 0x0000000112187824 */ /* 0x000fe400078e0a13 */
[----:B------:R-:W-:-:S03]  /*2ad0*/  IMAD.MOV.U32 R18, RZ, RZ, RZ ;  /* 0x000000ffff127224 */ /* 0x000fc600078e00ff */
        /* <DEDUP_REMOVED lines=20> */
.L_x_93:
[----:B------:R-:W-:-:S14]  /*2c20*/  DSETP.NAN.AND P0, PT, R18, R18, PT ;  /* 0x000000121200722a */ /* 0x000fdc0003f08000 */
[----:B------:R-:W-:Y:S05]  /*2c30*/  @P0 BRA `(.L_x_95) ;  /* 0x0000000000440947 */ /* 0x000fea0003800000 */
[----:B------:R-:W-:-:S14]  /*2c40*/  DSETP.NAN.AND P0, PT, R8, R8, PT ;  /* 0x000000080800722a */ /* 0x000fdc0003f08000 */
        /* <DEDUP_REMOVED lines=13> */
.L_x_96:
[----:B------:R-:W-:Y:S02]  /*2d20*/  LOP3.LUT R23, R9, 0x80000, RZ, 0xfc, !PT ;  /* 0x0008000009177812 */ /* 0x000fe400078efcff */
[----:B------:R-:W-:Y:S01]  /*2d30*/  MOV R22, R8 ;  /* 0x0000000800167202 */ /* 0x000fe20000000f00 */
[----:B------:R-:W-:Y:S06]  /*2d40*/  BRA `(.L_x_94) ;  /* 0x0000000000087947 */ /* 0x000fec0003800000 */
.L_x_95:
[----:B------:R-:W-:Y:S01]  /*2d50*/  LOP3.LUT R23, R19, 0x80000, RZ, 0xfc, !PT ;  /* 0x0008000013177812 */ /* 0x000fe200078efcff */
[----:B------:R-:W-:-:S07]  /*2d60*/  IMAD.MOV.U32 R22, RZ, RZ, R18 ;  /* 0x000000ffff167224 */ /* 0x000fce00078e0012 */
.L_x_94:
[----:B------:R-:W-:Y:S05]  /*2d70*/  BSYNC.RECONVERGENT B1 ;  /* 0x0000000000017941 */ /* 0x000fea0003800200 */
.L_x_92:
[----:B------:R-:W-:Y:S01]  /*2d80*/  HFMA2 R31, -RZ, RZ, 0, 0 ;  /* 0x00000000ff1f7431 */ /* 0x000fe200000001ff */
[----:B------:R-:W-:Y:S01]  /*2d90*/  MOV R16, R22 ;  /* 0x0000001600107202 */ /* 0x000fe20000000f00 */
[----:B------:R-:W-:Y:S02]  /*2da0*/  IMAD.MOV.U32 R17, RZ, RZ, R23 ;  /* 0x000000ffff117224 */ /* 0x000fe400078e0017 */
[----:B------:R-:W-:Y:S05]  /*2db0*/  RET.REL.NODEC R30 `(_Z21reduction_sum_dividedPKdPdiid) ;  /* 0xffffffd01e907950 */ /* 0x000fea0003c3ffff */
.L_x_97:
        /* <DEDUP_REMOVED lines=12> */
.L_x_113:


//--------------------- .text._Z12mean_zUpdatePKdPd --------------------------
	.section	.text._Z12mean_zUpdatePKdPd,"ax",@progbits
	.align	128
        .global         _Z12mean_zUpdatePKdPd
        .type           _Z12mean_zUpdatePKdPd,@function
        .size           _Z12mean_zUpdatePKdPd,(.L_x_117 - _Z12mean_zUpdatePKdPd)
        .other          _Z12mean_zUpdatePKdPd,@"STO_CUDA_ENTRY STV_DEFAULT"
_Z12mean_zUpdatePKdPd:
.text._Z12mean_zUpdatePKdPd:
[----:B------:R-:W-:Y:S01]  /*0000*/  LDC R1, c[0x0][0x37c] ;  /* 0x0000df00ff017b82 */ /* 0x000fe20000000800 */
[----:B------:R-:W0:Y:S07]  /*0010*/  S2R R7, SR_CTAID.X ;  /* 0x0000000000077919 */ /* 0x000e2e0000002500 */
[----:B------:R-:W1:Y:S01]  /*0020*/  LDC.64 R2, c[0x0][0x380] ;  /* 0x0000e000ff027b82 */ /* 0x000e620000000a00 */
[----:B------:R-:W0:Y:S01]  /*0030*/  LDCU UR6, c[0x0][0x360] ;  /* 0x00006c00ff0677ac */ /* 0x000e220008000800 */
[----:B------:R-:W0:Y:S01]  /*0040*/  S2R R0, SR_TID.X ;  /* 0x0000000000007919 */ /* 0x000e220000002100 */
[----:B------:R-:W2:Y:S05]  /*0050*/  LDCU.64 UR4, c[0x0][0x358] ;  /* 0x00006b00ff0477ac */ /* 0x000eaa0008000a00 */
[----:B------:R-:W3:Y:S01]  /*0060*/  LDC.64 R4, c[0x0][0x388] ;  /* 0x0000e200ff047b82 */ /* 0x000ee20000000a00 */
[----:B0-----:R-:W-:-:S04]  /*0070*/  IMAD R7, R7, UR6, R0 ;  /* 0x0000000607077c24 */ /* 0x001fc8000f8e0200 */
[----:B-1----:R-:W-:-:S04]  /*0080*/  IMAD.WIDE R2, R7, 0x8, R2 ;  /* 0x0000000807027825 */ /* 0x002fc800078e0202 */
[----:B---3--:R-:W-:Y:S02]  /*0090*/  IMAD.WIDE R4, R7, 0x8, R4 ;  /* 0x0000000807047825 */ /* 0x008fe400078e0204 */
[----:B--2---:R-:W2:Y:S04]  /*00a0*/  LDG.E.64.CONSTANT R2, desc[UR4][R2.64] ;  /* 0x0000000402027981 */ /* 0x004ea8000c1e9b00 */
[----:B------:R-:W2:Y:S02]  /*00b0*/  LDG.E.64 R6, desc[UR4][R4.64] ;  /* 0x0000000404067981 */ /* 0x000ea4000c1e1b00 */
[----:B--2---:R-:W-:-:S07]  /*00c0*/  DADD R6, R2, R6 ;  /* 0x0000000002067229 */ /* 0x004fce0000000006 */
[----:B------:R-:W-:Y:S01]  /*00d0*/  STG.E.64 desc[UR4][R4.64], R6 ;  /* 0x0000000604007986 */ /* 0x000fe2000c101b04 */
[----:B------:R-:W-:Y:S05]  /*00e0*/  EXIT ;  /* 0x000000000000794d */ /* 0x000fea0003800000 */
.L_x_98:
        /* <DEDUP_REMOVED lines=9> */
.L_x_117:


//--------------------- .text._Z7zUpdatePdS_Pji   --------------------------
	.section	.text._Z7zUpdatePdS_Pji,"ax",@progbits
	.align	128
        .global         _Z7zUpdatePdS_Pji
        .type           _Z7zUpdatePdS_Pji,@function
        .size           _Z7zUpdatePdS_Pji,(.L_x_118 - _Z7zUpdatePdS_Pji)
        .other          _Z7zUpdatePdS_Pji,@"STO_CUDA_ENTRY STV_DEFAULT"
_Z7zUpdatePdS_Pji:
.text._Z7zUpdatePdS_Pji:
[----:B------:R-:W-:Y:S01]  /*0000*/  LDC R1, c[0x0][0x37c] ;  /* 0x0000df00ff017b82 */ /* 0x000fe20000000800 */
[----:B------:R-:W0:Y:S01]  /*0010*/  S2R R0, SR_CTAID.X ;  /* 0x0000000000007919 */ /* 0x000e220000002500 */
[----:B------:R-:W0:Y:S06]  /*0020*/  LDCU UR4, c[0x0][0x360] ;  /* 0x00006c00ff0477ac */ /* 0x000e2c0008000800 */
[----:B------:R-:W1:Y:S01]  /*0030*/  LDC R2, c[0x0][0x398] ;  /* 0x0000e600ff027b82 */ /* 0x000e620000000800 */
[----:B------:R-:W0:Y:S01]  /*0040*/  S2R R3, SR_TID.X ;  /* 0x0000000000037919 */ /* 0x000e220000002100 */
[----:B------:R-:W2:Y:S06]  /*0050*/  LDCU.64 UR6, c[0x0][0x358] ;  /* 0x00006b00ff0677ac */ /* 0x000eac0008000a00 */
[----:B------:R-:W3:Y:S01]  /*0060*/  LDC.64 R6, c[0x0][0x390] ;  /* 0x0000e400ff067b82 */ /* 0x000ee20000000a00 */
[----:B0-----:R-:W-:-:S05]  /*0070*/  IMAD R0, R0, UR4, R3 ;  /* 0x0000000400007c24 */ /* 0x001fca000f8e0203 */
[----:B------:R-:W-:-:S04]  /*0080*/  SHF.R.S32.HI R3, RZ, 0x1f, R0 ;  /* 0x0000001fff037819 */ /* 0x000fc80000011400 */
[----:B------:R-:W-:-:S04]  /*0090*/  LEA.HI R3, R3, R0, RZ, 0x5 ;  /* 0x0000000003037211 */ /* 0x000fc800078f28ff */
[----:B------:R-:W-:-:S04]  /*00a0*/  SHF.R.S32.HI R5, RZ, 0x5, R3 ;  /* 0x00000005ff057819 */ /* 0x000fc80000011403 */
[----:B-1----:R-:W-:-:S05]  /*00b0*/  LEA R9, R2, R5, 0x8 ;  /* 0x0000000502097211 */ /* 0x002fca00078e40ff */
[----:B---3--:R-:W-:-:S06]  /*00c0*/  IMAD.WIDE R6, R9, 0x4, R6 ;  /* 0x0000000409067825 */ /* 0x008fcc00078e0206 */
[----:B--2---:R-:W2:Y:S01]  /*00d0*/  LDG.E.CONSTANT R6, desc[UR6][R6.64] ;  /* 0x0000000606067981 */ /* 0x004ea2000c1e9900 */
[----:B------:R-:W-:Y:S01]  /*00e0*/  LOP3.LUT R3, R3, 0xffffffe0, RZ, 0xc0, !PT ;  /* 0xffffffe003037812 */ /* 0x000fe200078ec0ff */
[----:B------:R-:W-:-:S04]  /*00f0*/  UMOV UR4, URZ ;  /* 0x000000ff00047c82 */ /* 0x000fc80008000000 */
[----:B------:R-:W-:Y:S01]  /*0100*/  IMAD.IADD R0, R0, 0x1, -R3 ;  /* 0x0000000100007824 */ /* 0x000fe200078e0a03 */
[----:B--2---:R-:W-:-:S04]  /*0110*/  SHF.L.U32 R2, R6, 0xc, RZ ;  /* 0x0000000c06027819 */ /* 0x004fc800000006ff */
[----:B------:R-:W-:Y:S02]  /*0120*/  LOP3.LUT R3, R2, 0x3fff000, RZ, 0xc0, !PT ;  /* 0x03fff00002037812 */ /* 0x000fe400078ec0ff */
[----:B------:R-:W-:-:S03]  /*0130*/  LEA R2, R5, R0, 0xc ;  /* 0x0000000005027211 */ /* 0x000fc600078e60ff */
[----:B------:R-:W-:Y:S01]  /*0140*/  IMAD.IADD R3, R0, 0x1, R3 ;  /* 0x0000000100037824 */ /* 0x000fe200078e0203 */
[----:B------:R-:W-:-:S03]  /*0150*/  IADD3 R4, PT, PT, R2, -0x200, RZ ;  /* 0xfffffe0002047810 */ /* 0x000fc60007ffe0ff */
[----:B------:R-:W-:-:S07]  /*0160*/  VIADD R5, R3, 0xfffffe00 ;  /* 0xfffffe0003057836 */ /* 0x000fce0000000000 */
.L_x_99:
[----:B------:R-:W0:Y:S08]  /*0170*/  LDC.64 R8, c[0x0][0x388] ;  /* 0x0000e200ff087b82 */ /* 0x000e300000000a00 */
[----:B------:R-:W1:Y:S01]  /*0180*/  LDC.64 R6, c[0x0][0x380] ;  /* 0x0000e000ff067b82 */ /* 0x000e620000000a00 */
[----:B0-----:R-:W-:-:S05]  /*0190*/  IMAD.WIDE R24, R2, 0x8, R8 ;  /* 0x0000000802187825 */ /* 0x001fca00078e0208 */
[----:B------:R-:W2:Y:S04]  /*01a0*/  LDG.E.64.CONSTANT R22, desc[UR6][R24.64] ;  /* 0x0000000618167981 */ /* 0x000ea8000c1e9b00 */
[----:B------:R-:W3:Y:S01]  /*01b0*/  LDG.E.64.CONSTANT R12, desc[UR6][R24.64+0x100] ;  /* 0x00010006180c7981 */ /* 0x000ee2000c1e9b00 */
[----:B-1----:R-:W-:-:S03]  /*01c0*/  IMAD.WIDE R10, R3, 0x8, R6 ;  /* 0x00000008030a7825 */ /* 0x002fc600078e0206 */
[----:B------:R-:W4:Y:S04]  /*01d0*/  LDG.E.64.CONSTANT R20, desc[UR6][R24.64+0x200] ;  /* 0x0002000618147981 */ /* 0x000f28000c1e9b00 */
[----:B------:R-:W5:Y:S04]  /*01e0*/  LDG.E.64.CONSTANT R18, desc[UR6][R24.64+0x300] ;  /* 0x0003000618127981 */ /* 0x000f68000c1e9b00 */
[----:B------:R-:W5:Y:S04]  /*01f0*/  LDG.E.64.CONSTANT R26, desc[UR6][R24.64+0x400] ;  /* 0x00040006181a7981 */ /* 0x000f68000c1e9b00 */
[----:B------:R-:W5:Y:S04]  /*0200*/  LDG.E.64.CONSTANT R14, desc[UR6][R24.64+0x500] ;  /* 0x00050006180e7981 */ /* 0x000f68000c1e9b00 */
[----:B------:R-:W5:Y:S04]  /*0210*/  LDG.E.64.CONSTANT R16, desc[UR6][R24.64+0x600] ;  /* 0x0006000618107981 */ /* 0x000f68000c1e9b00 */
[----:B------:R-:W5:Y:S04]  /*0220*/  LDG.E.64.CONSTANT R28, desc[UR6][R24.64+0x800] ;  /* 0x00080006181c7981 */ /* 0x000f68000c1e9b00 */
[----:B--2---:R-:W-:Y:S04]  /*0230*/  REDG.E.ADD.F64.RN.STRONG.GPU desc[UR6][R10.64], R22 ;  /* 0x000000160a0079a6 */ /* 0x004fe8000c12ff06 */
[----:B---3--:R0:W-:Y:S04]  /*0240*/  REDG.E.ADD.F64.RN.STRONG.GPU desc[UR6][R10.64+0x100], R12 ;  /* 0x0001000c0a0079a6 */ /* 0x0081e8000c12ff06 */
[----:B----4-:R1:W-:Y:S04]  /*0250*/  REDG.E.ADD.F64.RN.STRONG.GPU desc[UR6][R10.64+0x200], R20 ;  /* 0x000200140a0079a6 */ /* 0x0103e8000c12ff06 */
[----:B-----5:R2:W-:Y:S04]  /*0260*/  REDG.E.ADD.F64.RN.STRONG.GPU desc[UR6][R10.64+0x300], R18 ;  /* 0x000300120a0079a6 */ /* 0x0205e8000c12ff06 */
[----:B------:R-:W-:Y:S04]  /*0270*/  REDG.E.ADD.F64.RN.STRONG.GPU desc[UR6][R10.64+0x400], R26 ;  /* 0x0004001a0a0079a6 */ /* 0x000fe8000c12ff06 */
[----:B0-----:R-:W3:Y:S04]  /*0280*/  LDG.E.64.CONSTANT R12, desc[UR6][R24.64+0x700] ;  /* 0x00070006180c7981 */ /* 0x001ee8000c1e9b00 */
[----:B------:R-:W4:Y:S04]  /*0290*/  LDG.E.64.CONSTANT R22, desc[UR6][R24.64+0x900] ;  /* 0x0009000618167981 */ /* 0x000f28000c1e9b00 */
[----:B------:R0:W-:Y:S04]  /*02a0*/  REDG.E.ADD.F64.RN.STRONG.GPU desc[UR6][R10.64+0x500], R14 ;  /* 0x0005000e0a0079a6 */ /* 0x0001e8000c12ff06 */
[----:B-1----:R-:W5:Y:S04]  /*02b0*/  LDG.E.64.CONSTANT R20, desc[UR6][R24.64+0xa00] ;  /* 0x000a000618147981 */ /* 0x002f68000c1e9b00 */
[----:B------:R1:W-:Y:S04]  /*02c0*/  REDG.E.ADD.F64.RN.STRONG.GPU desc[UR6][R10.64+0x600], R16 ;  /* 0x000600100a0079a6 */ /* 0x0003e8000c12ff06 */
[----:B--2---:R-:W2:Y:S04]  /*02d0*/  LDG.E.64.CONSTANT R18, desc[UR6][R24.64+0xb00] ;  /* 0x000b000618127981 */ /* 0x004ea8000c1e9b00 */
[----:B0-----:R-:W2:Y:S04]  /*02e0*/  LDG.E.64.CONSTANT R14, desc[UR6][R24.64+0xd00] ;  /* 0x000d0006180e7981 */ /* 0x001ea8000c1e9b00 */
[----:B------:R-:W2:Y:S04]  /*02f0*/  LDG.E.64.CONSTANT R26, desc[UR6][R24.64+0xf00] ;  /* 0x000f0006181a7981 */ /* 0x000ea8000c1e9b00 */
[----:B-1----:R-:W2:Y:S04]  /*0300*/  LDG.E.64.CONSTANT R16, desc[UR6][R24.64+0xc00] ;  /* 0x000c000618107981 */ /* 0x002ea8000c1e9b00 */
[----:B---3--:R0:W-:Y:S04]  /*0310*/  REDG.E.ADD.F64.RN.STRONG.GPU desc[UR6][R10.64+0x700], R12 ;  /* 0x0007000c0a0079a6 */ /* 0x0081e8000c12ff06 */
[----:B------:R1:W-:Y:S04]  /*0320*/  REDG.E.ADD.F64.RN.STRONG.GPU desc[UR6][R10.64+0x800], R28 ;  /* 0x0008001c0a0079a6 */ /* 0x0003e8000c12ff06 */
[----:B----4-:R1:W-:Y:S04]  /*0330*/  REDG.E.ADD.F64.RN.STRONG.GPU desc[UR6][R10.64+0x900], R22 ;  /* 0x000900160a0079a6 */ /* 0x0103e8000c12ff06 */
[----:B-----5:R1:W-:Y:S04]  /*0340*/  REDG.E.ADD.F64.RN.STRONG.GPU desc[UR6][R10.64+0xa00], R20 ;  /* 0x000a00140a0079a6 */ /* 0x0203e8000c12ff06 */
[----:B0-----:R-:W3:Y:S04]  /*0350*/  LDG.E.64.CONSTANT R12, desc[UR6][R24.64+0xe00] ;  /* 0x000e0006180c7981 */ /* 0x001ee8000c1e9b00 */
[----:B--2---:R1:W-:Y:S04]  /*0360*/  REDG.E.ADD.F64.RN.STRONG.GPU desc[UR6][R10.64+0xb00], R18 ;  /* 0x000b00120a0079a6 */ /* 0x0043e8000c12ff06 */
[----:B------:R1:W-:Y:S04]  /*0370*/  REDG.E.ADD.F64.RN.STRONG.GPU desc[UR6][R10.64+0xc00], R16 ;  /* 0x000c00100a0079a6 */ /* 0x0003e8000c12ff06 */
[----:B------:R1:W-:Y:S04]  /*0380*/  REDG.E.ADD.F64.RN.STRONG.GPU desc[UR6][R10.64+0xd00], R14 ;  /* 0x000d000e0a0079a6 */ /* 0x0003e8000c12ff06 */
[----:B---3--:R1:W-:Y:S04]  /*0390*/  REDG.E.ADD.F64.RN.STRONG.GPU desc[UR6][R10.64+0xe00], R12 ;  /* 0x000e000c0a0079a6 */ /* 0x0083e8000c12ff06 */
[----:B------:R1:W-:Y:S01]  /*03a0*/  REDG.E.ADD.F64.RN.STRONG.GPU desc[UR6][R10.64+0xf00], R26 ;  /* 0x000f001a0a0079a6 */ /* 0x0003e2000c12ff06 */
[----:B------:R-:W-:-:S04]  /*03b0*/  UIADD3 UR4, UPT, UPT, UR4, 0x10, URZ ;  /* 0x0000001004047890 */ /* 0x000fc8000fffe0ff */
[----:B------:R-:W-:Y:S01]  /*03c0*/  UISETP.NE.AND UP0, UPT, UR4, 0x80, UPT ;  /* 0x000000800400788c */ /* 0x000fe2000bf05270 */
[----:B------:R-:W-:Y:S01]  /*03d0*/  IADD3 R5, PT, PT, R5, 0x200, RZ ;  /* 0x0000020005057810 */ /* 0x000fe20007ffe0ff */
[----:B------:R-:W-:Y:S01]  /*03e0*/  VIADD R4, R4, 0x200 ;  /* 0x0000020004047836 */ /* 0x000fe20000000000 */
[----:B------:R-:W-:Y:S01]  /*03f0*/  IADD3 R3, PT, PT, R3, 0x200, RZ ;  /* 0x0000020003037810 */ /* 0x000fe20007ffe0ff */
[----:B------:R-:W-:-:S05]  /*0400*/  VIADD R2, R2, 0x200 ;  /* 0x0000020002027836 */ /* 0x000fca0000000000 */
[----:B-1----:R-:W-:Y:S05]  /*0410*/  BRA.U UP0, `(.L_x_99) ;  /* 0xfffffffd00547547 */ /* 0x002fea000b83ffff */
[----:B------:R-:W-:-:S13]  /*0420*/  LOP3.LUT P0, RZ, R0, 0x1e0, RZ, 0xc0, !PT ;  /* 0x000001e000ff7812 */ /* 0x000fda000780c0ff */
[----:B------:R-:W-:Y:S05]  /*0430*/  @!P0 EXIT ;  /* 0x000000000000894d */ /* 0x000fea0003800000 */
[----:B------:R-:W-:-:S06]  /*0440*/  IMAD.WIDE R8, R4, 0x8, R8 ;  /* 0x0000000804087825 */ /* 0x000fcc00078e0208 */
[----:B------:R-:W2:Y:S01]  /*0450*/  LDG.E.64.CONSTANT R8, desc[UR6][R8.64+0x1000] ;  /* 0x0010000608087981 */ /* 0x000ea2000c1e9b00 */
[----:B------:R-:W-:-:S05]  /*0460*/  IMAD.WIDE R6, R5, 0x8, R6 ;  /* 0x0000000805067825 */ /* 0x000fca00078e0206 */
[----:B--2---:R-:W-:Y:S01]  /*0470*/  REDG.E.ADD.F64.RN.STRONG.GPU desc[UR6][R6.64+0x1000], R8 ;  /* 0x00100008060079a6 */ /* 0x004fe2000c12ff06 */
[----:B------:R-:W-:Y:S05]  /*0480*/  EXIT ;  /* 0x000000000000794d */ /* 0x000fea0003800000 */
.L_x_100:
        /* <DEDUP_REMOVED lines=15> */
.L_x_118:


//--------------------- .text._Z10zCalculatePKdS0_S0_S0_PdPKji --------------------------
	.section	.text._Z10zCalculatePKdS0_S0_S0_PdPKji,"ax",@progbits
	.align	128
        .global         _Z10zCalculatePKdS0_S0_S0_PdPKji
        .type           _Z10zCalculatePKdS0_S0_S0_PdPKji,@function
        .size           _Z10zCalculatePKdS0_S0_S0_PdPKji,(.L_x_114 - _Z10zCalculatePKdS0_S0_S0_PdPKji)
        .other          _Z10zCalculatePKdS0_S0_S0_PdPKji,@"STO_CUDA_ENTRY STV_DEFAULT"
_Z10zCalculatePKdS0_S0_S0_PdPKji:
.text._Z10zCalculatePKdS0_S0_S0_PdPKji:
        /* <DEDUP_REMOVED lines=10> */
[----:B------:R-:W-:-:S05]  /*00a0*/  SHF.R.S32.HI R0, RZ, 0x5, R0 ;  /* 0x00000005ff007819 */ /* 0x000fca0000011400 */
[----:B-1----:R-:W-:Y:S01]  /*00b0*/  IMAD R3, R7, 0x100, R0 ;  /* 0x0000010007037824 */ /* 0x002fe200078e0200 */
[----:B------:R-:W0:Y:S03]  /*00c0*/  S2UR UR5, SR_CgaCtaId ;  /* 0x00000000000579c3 */ /* 0x000e260000008800 */
[----:B---3--:R-:W-:-:S05]  /*00d0*/  IMAD.WIDE R4, R3, 0x4, R4 ;  /* 0x0000000403047825 */ /* 0x008fca00078e0204 */
[----:B------:R-:W1:Y:S01]  /*00e0*/  LDC.64 R6, c[0x0][0x398] ;  /* 0x0000e600ff067b82 */ /* 0x000e620000000a00 */
[----:B--2---:R2:W3:Y:S01]  /*00f0*/  LDG.E.CONSTANT R5, desc[UR6][R4.64] ;  /* 0x0000000604057981 */ /* 0x0044e2000c1e9900 */
[C---:B------:R-:W-:Y:S01]  /*0100*/  IMAD.SHL.U32 R2, R9.reuse, 0x8, RZ ;  /* 0x0000000809027824 */ /* 0x040fe200078e00ff */
[----:B------:R-:W-:Y:S01]  /*0110*/  UMOV UR4, 0x400 ;  /* 0x0000040000047882 */ /* 0x000fe20000000000 */
[----:B------:R-:W-:Y:S01]  /*0120*/  LOP3.LUT R19, R9, 0x1f, RZ, 0xc0, !PT ;  /* 0x0000001f09137812 */ /* 0x000fe200078ec0ff */
[----:B------:R-:W-:Y:S02]  /*0130*/  BSSY.RECONVERGENT B0, `(.L_x_101) ;  /* 0x000001b000007945 */ /* 0x000fe40003800200 */
[----:B------:R-:W-:Y:S02]  /*0140*/  LOP3.LUT R2, R2, 0xf8, RZ, 0xc0, !PT ;  /* 0x000000f802027812 */ /* 0x000fe400078ec0ff */
[----:B--2---:R-:W-:Y:S01]  /*0150*/  MOV R4, R19 ;  /* 0x0000001300047202 */ /* 0x004fe20000000f00 */
[----:B0-----:R-:W-:-:S06]  /*0160*/  ULEA UR4, UR5, UR4, 0x18 ;  /* 0x0000000405047291 */ /* 0x001fcc000f8ec0ff */
[----:B------:R-:W-:Y:S02]  /*0170*/  VIADD R2, R2, UR4 ;  /* 0x0000000402027c36 */ /* 0x000fe40008000000 */
[----:B-1----:R-:W-:-:S04]  /*0180*/  IMAD.WIDE.U32 R6, R19, 0x8, R6 ;  /* 0x0000000813067825 */ /* 0x002fc800078e0006 */
[----:B------:R-:W-:Y:S01]  /*0190*/  VIADD R3, R2, 0x200 ;  /* 0x0000020002037836 */ /* 0x000fe20000000000 */
[----:B------:R-:W-:-:S03]  /*01a0*/  IADD3 R16, P0, PT, R6, 0x200, RZ ;  /* 0x0000020006107810 */ /* 0x000fc60007f1e0ff */
[----:B------:R-:W-:Y:S02]  /*01b0*/  IMAD.MOV.U32 R17, RZ, RZ, R3 ;  /* 0x000000ffff117224 */ /* 0x000fe400078e0003 */
[----:B------:R-:W-:Y:S01]  /*01c0*/  IMAD.X R21, RZ, RZ, R7, P0 ;  /* 0x000000ffff157224 */ /* 0x000fe200000e0607 */
[----:B---3--:R-:W-:-:S07]  /*01d0*/  LOP3.LUT R5, R5, 0x3fff, RZ, 0xc0, !PT ;  /* 0x00003fff05057812 */ /* 0x008fce00078ec0ff */
.L_x_102:
[----:B------:R-:W-:Y:S02]  /*01e0*/  IMAD.MOV.U32 R14, RZ, RZ, R16 ;  /* 0x000000ffff0e7224 */ /* 0x000fe400078e0010 */
[----:B------:R-:W-:-:S05]  /*01f0*/  IMAD.MOV.U32 R15, RZ, RZ, R21 ;  /* 0x000000ffff0f7224 */ /* 0x000fca00078e0015 */
[----:B------:R-:W2:Y:S04]  /*0200*/  LDG.E.64.CONSTANT R6, desc[UR6][R14.64+-0x200] ;  /* 0xfffe00060e067981 */ /* 0x000ea8000c1e9b00 */
[----:B------:R-:W3:Y:S04]  /*0210*/  LDG.E.64.CONSTANT R8, desc[UR6][R14.64+-0x100] ;  /* 0xffff00060e087981 */ /* 0x000ee8000c1e9b00 */
[----:B------:R-:W4:Y:S04]  /*0220*/  LDG.E.64.CONSTANT R10, desc[UR6][R14.64] ;  /* 0x000000060e0a7981 */ /* 0x000f28000c1e9b00 */
[----:B------:R-:W5:Y:S01]  /*0230*/  LDG.E.64.CONSTANT R12, desc[UR6][R14.64+0x100] ;  /* 0x000100060e0c7981 */ /* 0x000f62000c1e9b00 */
[C---:B------:R-:W-:Y:S01]  /*0240*/  ISETP.GE.U32.AND P0, PT, R19.reuse, 0xf80, PT ;  /* 0x00000f801300780c */ /* 0x040fe20003f06070 */
[----:B------:R-:W-:Y:S01]  /*0250*/  VIADD R19, R19, 0x80 ;  /* 0x0000008013137836 */ /* 0x000fe20000000000 */
[----:B------:R-:W-:-:S05]  /*0260*/  IADD3 R16, P1, PT, R14, 0x400, RZ ;  /* 0x000004000e107810 */ /* 0x000fca0007f3e0ff */
[----:B------:R-:W-:Y:S01]  /*0270*/  IMAD.X R21, RZ, RZ, R15, P1 ;  /* 0x000000ffff157224 */ /* 0x000fe200008e060f */
[----:B--2---:R-:W-:Y:S04]  /*0280*/  STS.64 [R17+-0x200], R6 ;  /* 0xfffe000611007388 */ /* 0x004fe80000000a00 */
[----:B---3--:R-:W-:Y:S04]  /*0290*/  STS.64 [R17+-0x100], R8 ;  /* 0xffff000811007388 */ /* 0x008fe80000000a00 */
[----:B----4-:R-:W-:Y:S04]  /*02a0*/  STS.64 [R17], R10 ;  /* 0x0000000a11007388 */ /* 0x010fe80000000a00 */
[----:B-----5:R0:W-:Y:S02]  /*02b0*/  STS.64 [R17+0x100], R12 ;  /* 0x0001000c11007388 */ /* 0x0201e40000000a00 */
[----:B0-----:R-:W-:Y:S01]  /*02c0*/  IADD3 R17, PT, PT, R17, 0x400, RZ ;  /* 0x0000040011117810 */ /* 0x001fe20007ffe0ff */
[----:B------:R-:W-:Y:S06]  /*02d0*/  @!P0 BRA `(.L_x_102) ;  /* 0xfffffffc00c08947 */ /* 0x000fec000383ffff */
[----:B------:R-:W-:Y:S05]  /*02e0*/  BSYNC.RECONVERGENT B0 ;  /* 0x0000000000007941 */ /* 0x000fea0003800200 */
.L_x_101:
[----:B------:R-:W0:Y:S01]  /*02f0*/  LDC.64 R6, c[0x0][0x380] ;  /* 0x0000e000ff067b82 */ /* 0x000e220000000a00 */
[----:B------:R-:W-:Y:S01]  /*0300*/  IMAD.SHL.U32 R9, R5, 0x1000, RZ ;  /* 0x0000100005097824 */ /* 0x000fe200078e00ff */
[----:B------:R-:W-:Y:S01]  /*0310*/  CS2R R12, SRZ ;  /* 0x00000000000c7805 */ /* 0x000fe2000001ff00 */
[----:B------:R-:W-:-:S03]  /*0320*/  UMOV UR4, URZ ;  /* 0x000000ff00047c82 */ /* 0x000fc60008000000 */
[----:B------:R-:W-:-:S05]  /*0330*/  LOP3.LUT R26, R9, R4, RZ, 0xfc, !PT ;  /* 0x00000004091a7212 */ /* 0x000fca00078efcff */
[----:B0-----:R-:W-:-:S03]  /*0340*/  IMAD.WIDE.U32 R6, R26, 0x8, R6 ;  /* 0x000000081a067825 */ /* 0x001fc600078e0006 */
[----:B------:R-:W-:-:S05]  /*0350*/  IADD3 R6, P0, PT, R6, 0x800, RZ ;  /* 0x0000080006067810 */ /* 0x000fca0007f1e0ff */
[----:B------:R-:W-:Y:S01]  /*0360*/  IMAD.X R7, RZ, RZ, R7, P0 ;  /* 0x000000ffff077224 */ /* 0x000fe200000e0607 */
[----:B------:R-:W-:-:S07]  /*0370*/  NOP ;  /* 0x0000000000007918 */ /* 0x000fce0000000000 */
.L_x_103:
[----:B------:R-:W2:Y:S04]  /*0380*/  LDG.E.64.CONSTANT R22, desc[UR6][R6.64+-0x800] ;  /* 0xfff8000606167981 */ /* 0x000ea8000c1e9b00 */
[----:B------:R-:W3:Y:S04]  /*0390*/  LDG.E.64.CONSTANT R10, desc[UR6][R6.64+-0x700] ;  /* 0xfff90006060a7981 */ /* 0x000ee8000c1e9b00 */
[----:B------:R-:W4:Y:S04]  /*03a0*/  LDG.E.64.CONSTANT R18, desc[UR6][R6.64+-0x600] ;  /* 0xfffa000606127981 */ /* 0x000f28000c1e9b00 */
[----:B------:R-:W5:Y:S04]  /*03b0*/  LDG.E.64.CONSTANT R24, desc[UR6][R6.64+-0x500] ;  /* 0xfffb000606187981 */ /* 0x000f68000c1e9b00 */
[----:B------:R-:W2:Y:S04]  /*03c0*/  LDS.64 R8, [R2+UR4] ;  /* 0x0000000402087984 */ /* 0x000ea80008000a00 */
[----:B------:R-:W5:Y:S04]  /*03d0*/  LDG.E.64.CONSTANT R20, desc[UR6][R6.64+-0x400] ;  /* 0xfffc000606147981 */ /* 0x000f68000c1e9b00 */
[----:B------:R-:W5:Y:S04]  /*03e0*/  LDG.E.64.CONSTANT R14, desc[UR6][R6.64+-0x300] ;  /* 0xfffd0006060e7981 */ /* 0x000f68000c1e9b00 */
[----:B------:R-:W5:Y:S01]  /*03f0*/  LDG.E.64.CONSTANT R16, desc[UR6][R6.64+-0x100] ;  /* 0xffff000606107981 */ /* 0x000f62000c1e9b00 */
[----:B--2---:R-:W-:-:S03]  /*0400*/  DFMA R22, R8, R22, R12 ;  /* 0x000000160816722b */ /* 0x004fc6000000000c */
[----:B------:R-:W3:Y:S04]  /*0410*/  LDS.64 R8, [R2+UR4+0x100] ;  /* 0x0001000402087984 */ /* 0x000ee80008000a00 */
[----:B------:R-:W2:Y:S01]  /*0420*/  LDG.E.64.CONSTANT R12, desc[UR6][R6.64+-0x200] ;  /* 0xfffe0006060c7981 */ /* 0x000ea2000c1e9b00 */
[----:B---3--:R-:W-:-:S03]  /*0430*/  DFMA R10, R8, R10, R22 ;  /* 0x0000000a080a722b */ /* 0x008fc60000000016 */
[----:B------:R-:W3:Y:S04]  /*0440*/  LDG.E.64.CONSTANT R22, desc[UR6][R6.64] ;  /* 0x0000000606167981 */ /* 0x000ee8000c1e9b00 */
[----:B------:R-:W4:Y:S02]  /*0450*/  LDS.64 R8, [R2+UR4+0x200] ;  /* 0x0002000402087984 */ /* 0x000f240008000a00 */
[----:B----4-:R-:W-:Y:S02]  /*0460*/  DFMA R18, R8, R18, R10 ;  /* 0x000000120812722b */ /* 0x010fe4000000000a */
[----:B------:R-:W5:Y:S04]  /*0470*/  LDS.64 R10, [R2+UR4+0x300] ;  /* 0x00030004020a7984 */ /* 0x000f680008000a00 */
[----:B------:R-:W0:Y:S02]  /*0480*/  LDS.64 R8, [R2+UR4+0x400] ;  /* 0x0004000402087984 */ /* 0x000e240008000a00 */
[----:B-----5:R-:W-:-:S02]  /*0490*/  DFMA R24, R10, R24, R18 ;  /* 0x000000180a18722b */ /* 0x020fc40000000012 */
[----:B------:R-:W4:Y:S04]  /*04a0*/  LDG.E.64.CONSTANT R18, desc[UR6][R6.64+0x100] ;  /* 0x0001000606127981 */ /* 0x000f28000c1e9b00 */
[----:B------:R-:W1:Y:S02]  /*04b0*/  LDS.64 R10, [R2+UR4+0x500] ;  /* 0x00050004020a7984 */ /* 0x000e640008000a00 */
[----:B0-----:R-:W-:Y:S02]  /*04c0*/  DFMA R20, R8, R20, R24 ;  /* 0x000000140814722b */ /* 0x001fe40000000018 */
[----:B------:R-:W2:Y:S04]  /*04d0*/  LDS.64 R8, [R2+UR4+0x600] ;  /* 0x0006000402087984 */ /* 0x000ea80008000a00 */
[----:B------:R-:W5:Y:S02]  /*04e0*/  LDG.E.64.CONSTANT R24, desc[UR6][R6.64+0x200] ;  /* 0x0002000606187981 */ /* 0x000f64000c1e9b00 */
[----:B-1----:R-:W-:-:S02]  /*04f0*/  DFMA R14, R10, R14, R20 ;  /* 0x0000000e0a0e722b */ /* 0x002fc40000000014 */
[----:B------:R-:W0:Y:S04]  /*0500*/  LDS.64 R10, [R2+UR4+0x700] ;  /* 0x00070004020a7984 */ /* 0x000e280008000a00 */
[----:B------:R-:W5:Y:S02]  /*0510*/  LDG.E.64.CONSTANT R20, desc[UR6][R6.64+0x300] ;  /* 0x0003000606147981 */ /* 0x000f64000c1e9b00 */
[----:B--2---:R-:W-:Y:S02]  /*0520*/  DFMA R12, R8, R12, R14 ;  /* 0x0000000c080c722b */ /* 0x004fe4000000000e */
[----:B------:R-:W3:Y:S04]  /*0530*/  LDS.64 R14, [R2+UR4+0x800] ;  /* 0x00080004020e7984 */ /* 0x000ee80008000a00 */
[----:B------:R-:W2:Y:S02]  /*0540*/  LDG.E.64.CONSTANT R8, desc[UR6][R6.64+0x400] ;  /* 0x0004000606087981 */ /* 0x000ea4000c1e9b00 */
[----:B0-----:R-:W-:-:S02]  /*0550*/  DFMA R16, R10, R16, R12 ;  /* 0x000000100a10722b */ /* 0x001fc4000000000c */
[----:B------:R-:W2:Y:S04]  /*0560*/  LDG.E.64.CONSTANT R10, desc[UR6][R6.64+0x500] ;  /* 0x00050006060a7981 */ /* 0x000ea8000c1e9b00 */
[----:B------:R-:W2:Y:S02]  /*0570*/  LDG.E.64.CONSTANT R12, desc[UR6][R6.64+0x600] ;  /* 0x00060006060c7981 */ /* 0x000ea4000c1e9b00 */
[----:B---3--:R-:W-:Y:S02]  /*0580*/  DFMA R22, R14, R22, R16 ;  /* 0x000000160e16722b */ /* 0x008fe40000000010 */
[----:B------:R0:W3:Y:S04]  /*0590*/  LDG.E.64.CONSTANT R14, desc[UR6][R6.64+0x700] ;  /* 0x00070006060e7981 */ /* 0x0000e8000c1e9b00 */
[----:B------:R-:W4:Y:S02]  /*05a0*/  LDS.64 R16, [R2+UR4+0x900] ;  /* 0x0009000402107984 */ /* 0x000f240008000a00 */
[----:B----4-:R-:W-:-:S02]  /*05b0*/  DFMA R18, R16, R18, R22 ;  /* 0x000000121012722b */ /* 0x010fc40000000016 */
[----:B------:R-:W5:Y:S04]  /*05c0*/  LDS.64 R16, [R2+UR4+0xa00] ;  /* 0x000a000402107984 */ /* 0x000f680008000a00 */
[----:B------:R-:W1:Y:S02]  /*05d0*/  LDS.64 R22, [R2+UR4+0xb00] ;  /* 0x000b000402167984 */ /* 0x000e640008000a00 */
[----:B-----5:R-:W-:Y:S02]  /*05e0*/  DFMA R24, R16, R24, R18 ;  /* 0x000000181018722b */ /* 0x020fe40000000012 */
[----:B------:R-:W2:Y:S04]  /*05f0*/  LDS.64 R16, [R2+UR4+0xc00] ;  /* 0x000c000402107984 */ /* 0x000ea80008000a00 */
[----:B------:R-:W4:Y:S02]  /*0600*/  LDS.64 R18, [R2+UR4+0xd00] ;  /* 0x000d000402127984 */ /* 0x000f240008000a00 */
[----:B-1----:R-:W-:-:S02]  /*0610*/  DFMA R20, R22, R20, R24 ;  /* 0x000000141614722b */ /* 0x002fc40000000018 */
[----:B------:R-:W1:Y:S04]  /*0620*/  LDS.64 R22, [R2+UR4+0xe00] ;  /* 0x000e000402167984 */ /* 0x000e680008000a00 */
[----:B------:R-:W3:Y:S01]  /*0630*/  LDS.64 R24, [R2+UR4+0xf00] ;  /* 0x000f000402187984 */ /* 0x000ee20008000a00 */
[----:B------:R-:W-:-:S04]  /*0640*/  UIADD3 UR4, UPT, UPT, UR4, 0x1000, URZ ;  /* 0x0000100004047890 */ /* 0x000fc8000fffe0ff */
[----:B------:R-:W-:Y:S01]  /*0650*/  UISETP.NE.AND UP0, UPT, UR4, 0x8000, UPT ;  /* 0x000080000400788c */ /* 0x000fe2000bf05270 */
[----:B0-----:R-:W-:-:S05]  /*0660*/  IADD3 R6, P0, PT, R6, 0x1000, RZ ;  /* 0x0000100006067810 */ /* 0x001fca0007f1e0ff */
[----:B------:R-:W-:Y:S01]  /*0670*/  IMAD.X R7, RZ, RZ, R7, P0 ;  /* 0x000000ffff077224 */ /* 0x000fe200000e0607 */
[----:B--2---:R-:W-:-:S08]  /*0680*/  DFMA R8, R16, R8, R20 ;  /* 0x000000081008722b */ /* 0x004fd00000000014 */
[----:B----4-:R-:W-:-:S08]  /*0690*/  DFMA R8, R18, R10, R8 ;  /* 0x0000000a1208722b */ /* 0x010fd00000000008 */
[----:B-1----:R-:W-:-:S08]  /*06a0*/  DFMA R12, R22, R12, R8 ;  /* 0x0000000c160c722b */ /* 0x002fd00000000008 */
[----:B---3--:R-:W-:Y:S01]  /*06b0*/  DFMA R12, R24, R14, R12 ;  /* 0x0000000e180c722b */ /* 0x008fe2000000000c */
[----:B------:R-:W-:Y:S10]  /*06c0*/  BRA.U UP0, `(.L_x_103) ;  /* 0xfffffffd002c7547 */ /* 0x000ff4000b83ffff */
[----:B------:R-:W0:Y:S02]  /*06d0*/  LDC.64 R8, c[0x0][0x388] ;  /* 0x0000e200ff087b82 */ /* 0x000e240000000a00 */
[----:B0-----:R-:W-:-:S06]  /*06e0*/  IMAD.WIDE.U32 R8, R5, 0x8, R8 ;  /* 0x0000000805087825 */ /* 0x001fcc00078e0008 */
[----:B------:R-:W2:Y:S01]  /*06f0*/  LDG.E.64.CONSTANT R8, desc[UR6][R8.64] ;  /* 0x0000000608087981 */ /* 0x000ea2000c1e9b00 */
[----:B------:R-:W-:Y:S01]  /*0700*/  UMOV UR4, 0xfefa39ef ;  /* 0xfefa39ef00047882 */ /* 0x000fe20000000000 */
[----:B------:R-:W-:Y:S01]  /*0710*/  UMOV UR5, 0x3fe62e42 ;  /* 0x3fe62e4200057882 */ /* 0x000fe20000000000 */
[----:B------:R-:W-:Y:S01]  /*0720*/  BSSY.RECONVERGENT B0, `(.L_x_104) ;  /* 0x0000059000007945 */ /* 0x000fe20003800200 */
[----:B------:R-:W-:Y:S04]  /*0730*/  SHFL.BFLY PT, R7, R13, 0x10, 0x1f ;  /* 0x0e001f000d077f89 */ /* 0x000fe800000e0000 */
[----:B------:R-:W0:Y:S02]  /*0740*/  SHFL.BFLY PT, R6, R12, 0x10, 0x1f ;  /* 0x0e001f000c067f89 */ /* 0x000e2400000e0000 */
[----:B0-----:R-:W-:-:S07]  /*0750*/  DADD R6, R12, R6 ;  /* 0x000000000c067229 */ /* 0x001fce0000000006 */
[----:B------:R-:W-:Y:S04]  /*0760*/  SHFL.BFLY PT, R11, R7, 0x8, 0x1f ;  /* 0x0d001f00070b7f89 */ /* 0x000fe800000e0000 */
[----:B------:R-:W0:Y:S02]  /*0770*/  SHFL.BFLY PT, R10, R6, 0x8, 0x1f ;  /* 0x0d001f00060a7f89 */ /* 0x000e2400000e0000 */
[----:B0-----:R-:W-:Y:S01]  /*0780*/  DADD R14, R6, R10 ;  /* 0x00000000060e7229 */ /* 0x001fe2000000000a */
[----:B------:R-:W-:Y:S02]  /*0790*/  IMAD.MOV.U32 R6, RZ, RZ, 0x652b82fe ;  /* 0x652b82feff067424 */ /* 0x000fe400078e00ff */
[----:B------:R-:W-:-:S04]  /*07a0*/  IMAD.MOV.U32 R7, RZ, RZ, 0x3ff71547 ;  /* 0x3ff71547ff077424 */ /* 0x000fc800078e00ff */
        /* <DEDUP_REMOVED lines=8> */
[----:B0-----:R-:W-:-:S08]  /*0830*/  DADD R10, R18, R10 ;  /* 0x00000000120a7229 */ /* 0x001fd0000000000a */
[----:B--2---:R-:W-:-:S08]  /*0840*/  DMUL R10, R10, R8 ;  /* 0x000000080a0a7228 */ /* 0x004fd00000000000 */
[C---:B------:R-:W-:Y:S02]  /*0850*/  DFMA R6, R10.reuse, R6, 6.75539944105574400000e+15 ;  /* 0x433800000a06742b */ /* 0x040fe40000000006 */
[----:B------:R-:W-:Y:S01]  /*0860*/  DSETP.GEU.AND P2, PT, R10, RZ, PT ;  /* 0x000000ff0a00722a */ /* 0x000fe20003f4e000 */
[C---:B------:R-:W-:Y:S02]  /*0870*/  FSETP.GEU.AND P1, PT, |R11|.reuse, 4.1917929649353027344, PT ;  /* 0x4086232b0b00780b */ /* 0x040fe40003f2e200 */
[----:B------:R-:W-:-:S03]  /*0880*/  FSETP.GEU.AND P0, PT, |R11|, 4.2275390625, PT ;  /* 0x408748000b00780b */ /* 0x000fc60003f0e200 */
[----:B------:R-:W-:Y:S02]  /*0890*/  DADD R12, R6, -6.75539944105574400000e+15 ;  /* 0xc3380000060c7429 */ /* 0x000fe40000000000 */
[----:B------:R-:W-:-:S04]  /*08a0*/  LEA.HI R2, R6, R6, RZ, 0x1 ;  /* 0x0000000606027211 */ /* 0x000fc800078f08ff */
[----:B------:R-:W-:Y:S02]  /*08b0*/  SHF.R.S32.HI R17, RZ, 0x1, R2 ;  /* 0x00000001ff117819 */ /* 0x000fe40000011402 */
[----:B------:R-:W-:Y:S01]  /*08c0*/  DFMA R14, R12, -UR4, R10 ;  /* 0x800000040c0e7c2b */ /* 0x000fe2000800000a */
[----:B------:R-:W-:Y:S01]  /*08d0*/  UMOV UR4, 0x3b39803f ;  /* 0x3b39803f00047882 */ /* 0x000fe20000000000 */
[----:B------:R-:W-:Y:S01]  /*08e0*/  UMOV UR5, 0x3c7abc9e ;  /* 0x3c7abc9e00057882 */ /* 0x000fe20000000000 */
[----:B------:R-:W-:-:S05]  /*08f0*/  IMAD.IADD R18, R6, 0x1, -R17 ;  /* 0x0000000106127824 */ /* 0x000fca00078e0a11 */
[----:B------:R-:W-:Y:S01]  /*0900*/  DFMA R12, R12, -UR4, R14 ;  /* 0x800000040c0c7c2b */ /* 0x000fe2000800000e */
[----:B------:R-:W-:Y:S01]  /*0910*/  UMOV UR4, 0x69ce2bdf ;  /* 0x69ce2bdf00047882 */ /* 0x000fe20000000000 */
[----:B------:R-:W-:Y:S01]  /*0920*/  MOV R14, 0xfca213ea ;  /* 0xfca213ea000e7802 */ /* 0x000fe20000000f00 */
[----:B------:R-:W-:Y:S01]  /*0930*/  IMAD.MOV.U32 R15, RZ, RZ, 0x3e928af3 ;  /* 0x3e928af3ff0f7424 */ /* 0x000fe200078e00ff */
[----:B------:R-:W-:Y:S01]  /*0940*/  UMOV UR5, 0x3e5ade15 ;  /* 0x3e5ade1500057882 */ /* 0x000fe20000000000 */
[----:B------:R-:W-:Y:S01]  /*0950*/  LEA R19, R18, 0x3ff00000, 0x14 ;  /* 0x3ff0000012137811 */ /* 0x000fe200078ea0ff */
[----:B------:R-:W-:-:S03]  /*0960*/  IMAD.MOV.U32 R18, RZ, RZ, RZ ;  /* 0x000000ffff127224 */ /* 0x000fc600078e00ff */
[----:B------:R-:W-:Y:S01]  /*0970*/  DFMA R14, R12, UR4, R14 ;  /* 0x000000040c0e7c2b */ /* 0x000fe2000800000e */
[----:B------:R-:W-:Y:S01]  /*0980*/  UMOV UR4, 0x62401315 ;  /* 0x6240131500047882 */ /* 0x000fe20000000000 */
[----:B------:R-:W-:-:S06]  /*0990*/  UMOV UR5, 0x3ec71dee ;  /* 0x3ec71dee00057882 */ /* 0x000fcc0000000000 */
[----:B------:R-:W-:Y:S01]  /*09a0*/  DFMA R14, R12, R14, UR4 ;  /* 0x000000040c0e7e2b */ /* 0x000fe2000800000e */
        /* <DEDUP_REMOVED lines=20> */
[----:B------:R-:W-:-:S08]  /*0af0*/  DFMA R14, R12, R14, UR4 ;  /* 0x000000040c0e7e2b */ /* 0x000fd0000800000e */
[----:B------:R-:W-:-:S08]  /*0b00*/  DFMA R14, R12, R14, 1 ;  /* 0x3ff000000c0e742b */ /* 0x000fd0000000000e */
[----:B------:R-:W-:Y:S02]  /*0b10*/  DFMA R12, R12, R14, 1 ;  /* 0x3ff000000c0c742b */ /* 0x000fe4000000000e */
[----:B------:R-:W-:-:S08]  /*0b20*/  DADD R14, R10, +INF ;  /* 0x7ff000000a0e7429 */ /* 0x000fd00000000000 */
[--C-:B------:R-:W-:Y:S01]  /*0b30*/  IMAD R17, R17, 0x100000, R13.reuse ;  /* 0x0010000011117824 */ /* 0x100fe200078e020d */
[----:B------:R-:W-:Y:S01]  /*0b40*/  MOV R16, R12 ;  /* 0x0000000c00107202 */ /* 0x000fe20000000f00 */
[----:B------:R-:W-:Y:S01]  /*0b50*/  IMAD R7, R6, 0x100000, R13 ;  /* 0x0010000006077824 */ /* 0x000fe200078e020d */
[----:B------:R-:W-:Y:S02]  /*0b60*/  FSEL R5, R14, RZ, P2 ;  /* 0x000000ff0e057208 */ /* 0x000fe40001000000 */
[----:B------:R-:W-:Y:S02]  /*0b70*/  FSEL R15, R15, RZ, P2 ;  /* 0x000000ff0f0f7208 */ /* 0x000fe40001000000 */
[----:B------:R-:W-:-:S10]  /*0b80*/  DMUL R16, R16, R18 ;  /* 0x0000001210107228 */ /* 0x000fd40000000000 */
[----:B------:R-:W-:Y:S02]  /*0b90*/  FSEL R5, R5, R16, P0 ;  /* 0x0000001005057208 */ /* 0x000fe40000000000 */
[----:B------:R-:W-:Y:S02]  /*0ba0*/  @P1 FSEL R7, R15, R17, P0 ;  /* 0x000000110f071208 */ /* 0x000fe40000000000 */
[----:B------:R-:W-:Y:S01]  /*0bb0*/  FSEL R6, R12, R5, !P1 ;  /* 0x000000050c067208 */ /* 0x000fe20004800000 */
[----:B------:R-:W-:-:S05]  /*0bc0*/  IMAD.SHL.U32 R5, R0, 0x1000, RZ ;  /* 0x0000100000057824 */ /* 0x000fca00078e00ff */
[----:B------:R-:W-:-:S06]  /*0bd0*/  DADD R6, R6, 1 ;  /* 0x3ff0000006067429 */ /* 0x000fcc0000000000 */
[----:B------:R-:W0:Y:S04]  /*0be0*/  MUFU.RCP64H R11, R7 ;  /* 0x00000007000b7308 */ /* 0x000e280000001800 */
[----:B------:R-:W-:-:S05]  /*0bf0*/  VIADD R10, R7, 0x300402 ;  /* 0x00300402070a7836 */ /* 0x000fca0000000000 */
[----:B------:R-:W-:Y:S01]  /*0c00*/  FSETP.GEU.AND P0, PT, |R10|, 5.8789094863358348022e-39, PT ;  /* 0x004004020a00780b */ /* 0x000fe20003f0e200 */
[----:B0-----:R-:W-:-:S08]  /*0c10*/  DFMA R12, -R6, R10, 1 ;  /* 0x3ff00000060c742b */ /* 0x001fd0000000010a */
[----:B------:R-:W-:-:S08]  /*0c20*/  DFMA R12, R12, R12, R12 ;  /* 0x0000000c0c0c722b */ /* 0x000fd0000000000c */
[----:B------:R-:W-:-:S08]  /*0c30*/  DFMA R12, R10, R12, R10 ;  /* 0x0000000c0a0c722b */ /* 0x000fd0000000000a */
[----:B------:R-:W-:-:S08]  /*0c40*/  DFMA R14, -R6, R12, 1 ;  /* 0x3ff00000060e742b */ /* 0x000fd0000000010c */
[----:B------:R-:W-:Y:S01]  /*0c50*/  DFMA R12, R12, R14, R12 ;  /* 0x0000000e0c0c722b */ /* 0x000fe2000000000c */
[----:B------:R-:W-:Y:S10]  /*0c60*/  @P0 BRA `(.L_x_105) ;  /* 0x0000000000100947 */ /* 0x000ff40003800000 */
[----:B------:R-:W-:-:S05]  /*0c70*/  LOP3.LUT R0, R7, 0x7fffffff, RZ, 0xc0, !PT ;  /* 0x7fffffff07007812 */ /* 0x000fca00078ec0ff */
[----:B------:R-:W-:Y:S01]  /*0c80*/  VIADD R12, R0, 0xfff00000 ;  /* 0xfff00000000c7836 */ /* 0x000fe20000000000 */
[----:B------:R-:W-:-:S07]  /*0c90*/  MOV R0, 0xcb0 ;  /* 0x00000cb000007802 */ /* 0x000fce0000000f00 */
[----:B------:R-:W-:Y:S05]  /*0ca0*/  CALL.REL.NOINC `($__internal_2_$__cuda_sm20_dblrcp_rn_slowpath_v3) ;  /* 0x0000000000e07944 */ /* 0x000fea0003c00000 */
.L_x_105:
[----:B------:R-:W-:Y:S05]  /*0cb0*/  BSYNC.RECONVERGENT B0 ;  /* 0x0000000000007941 */ /* 0x000fea0003800200 */
.L_x_104:
[----:B------:R-:W0:Y:S01]  /*0cc0*/  LDCU.64 UR8, c[0x0][0x390] ;  /* 0x00007200ff0877ac */ /* 0x000e220008000a00 */
[----:B------:R-:W-:Y:S01]  /*0cd0*/  MOV R6, 0x200 ;  /* 0x0000020000067802 */ /* 0x000fe20000000f00 */
[----:B------:R-:W-:Y:S01]  /*0ce0*/  IMAD.MOV.U32 R7, RZ, RZ, 0x0 ;  /* 0x00000000ff077424 */ /* 0x000fe200078e00ff */
[----:B------:R-:W-:Y:S01]  /*0cf0*/  DMUL R8, R8, R12 ;  /* 0x0000000c08087228 */ /* 0x000fe20000000000 */
[----:B------:R-:W1:Y:S01]  /*0d00*/  LDCU.64 UR10, c[0x0][0x380] ;  /* 0x00007000ff0a77ac */ /* 0x000e620008000a00 */
[----:B------:R-:W-:Y:S01]  /*0d10*/  LOP3.LUT R0, R5, R4, RZ, 0xfc, !PT ;  /* 0x0000000405007212 */ /* 0x000fe200078efcff */
[----:B------:R-:W-:Y:S01]  /*0d20*/  IMAD.WIDE.U32 R26, R26, 0x8, R6 ;  /* 0x000000081a1a7825 */ /* 0x000fe200078e0006 */
[----:B------:R-:W2:Y:S02]  /*0d30*/  LDCU.64 UR4, c[0x0][0x3a0] ;  /* 0x00007400ff0477ac */ /* 0x000ea40008000a00 */
[C---:B0-----:R-:W-:Y:S02]  /*0d40*/  IADD3 R6, P0, PT, R26.reuse, UR8, RZ ;  /* 0x000000081a067c10 */ /* 0x041fe4000ff1e0ff */
[----:B-1----:R-:W-:-:S02]  /*0d50*/  IADD3 R10, P1, PT, R26, UR10, RZ ;  /* 0x0000000a1a0a7c10 */ /* 0x002fc4000ff3e0ff */
[C---:B------:R-:W-:Y:S01]  /*0d60*/  IADD3.X R7, PT, PT, R27.reuse, UR9, RZ, P0, !PT ;  /* 0x000000091b077c10 */ /* 0x040fe200087fe4ff */
[----:B--2---:R-:W-:Y:S01]  /*0d70*/  UIADD3 UR4, UP0, UPT, UR4, 0x200, URZ ;  /* 0x0000020004047890 */ /* 0x004fe2000ff1e0ff */
[----:B------:R-:W-:-:S03]  /*0d80*/  IADD3.X R11, PT, PT, R27, UR11, RZ, P1, !PT ;  /* 0x0000000b1b0b7c10 */ /* 0x000fc60008ffe4ff */
[----:B------:R-:W-:-:S12]  /*0d90*/  UIADD3.X UR5, UPT, UPT, URZ, UR5, URZ, UP0, !UPT ;  /* 0x00000005ff057290 */ /* 0x000fd800087fe4ff */
.L_x_106:
[----:B0-----:R-:W2:Y:S04]  /*0da0*/  LDG.E.64.CONSTANT R20, desc[UR6][R6.64+-0x200] ;  /* 0xfffe000606147981 */ /* 0x001ea8000c1e9b00 */
[----:B------:R-:W3:Y:S04]  /*0db0*/  LDG.E.64.CONSTANT R14, desc[UR6][R10.64+-0x200] ;  /* 0xfffe00060a0e7981 */ /* 0x000ee8000c1e9b00 */
[----:B------:R-:W4:Y:S04]  /*0dc0*/  LDG.E.64.CONSTANT R24, desc[UR6][R6.64+-0x100] ;  /* 0xffff000606187981 */ /* 0x000f28000c1e9b00 */
[----:B------:R-:W5:Y:S04]  /*0dd0*/  LDG.E.64.CONSTANT R22, desc[UR6][R10.64+-0x100] ;  /* 0xffff00060a167981 */ /* 0x000f68000c1e9b00 */
[----:B------:R-:W2:Y:S04]  /*0de0*/  LDS.64 R26, [R3+-0x200] ;  /* 0xfffe0000031a7984 */ /* 0x000ea80000000a00 */
[----:B------:R-:W4:Y:S04]  /*0df0*/  LDS.64 R12, [R3+-0x100] ;  /* 0xffff0000030c7984 */ /* 0x000f280000000a00 */
[----:B------:R-:W5:Y:S04]  /*0e00*/  LDG.E.64.CONSTANT R16, desc[UR6][R6.64+0x100] ;  /* 0x0001000606107981 */ /* 0x000f68000c1e9b00 */
[----:B------:R-:W5:Y:S01]  /*0e10*/  LDG.E.64.CONSTANT R18, desc[UR6][R10.64+0x100] ;  /* 0x000100060a127981 */ /* 0x000f62000c1e9b00 */
[----:B--2---:R-:W-:-:S02]  /*0e20*/  DADD R20, R26, -R20 ;  /* 0x000000001a147229 */ /* 0x004fc40000000814 */
[----:B---3--:R-:W-:Y:S01]  /*0e30*/  DFMA R26, R8, -R14, R26 ;  /* 0x8000000e081a722b */ /* 0x008fe2000000001a */
[----:B------:R0:W2:Y:S01]  /*0e40*/  LDG.E.64.CONSTANT R14, desc[UR6][R10.64] ;  /* 0x000000060a0e7981 */ /* 0x0000a2000c1e9b00 */
[----:B----4-:R-:W-:Y:S02]  /*0e50*/  DADD R24, R12, -R24 ;  /* 0x000000000c187229 */ /* 0x010fe40000000818 */
[----:B-----5:R-:W-:Y:S01]  /*0e60*/  DFMA R22, R8, -R22, R12 ;  /* 0x800000160816722b */ /* 0x020fe2000000000c */
[----:B------:R1:W3:Y:S03]  /*0e70*/  LDG.E.64.CONSTANT R12, desc[UR6][R6.64] ;  /* 0x00000006060c7981 */ /* 0x0002e6000c1e9b00 */
[----:B------:R-:W-:Y:S02]  /*0e80*/  DFMA R20, R26, -0.5, R20 ;  /* 0xbfe000001a14782b */ /* 0x000fe40000000014 */
[----:B------:R-:W-:Y:S02]  /*0e90*/  LDS.64 R26, [R3] ;  /* 0x00000000031a7984 */ /* 0x000fe40000000a00 */
[----:B------:R-:W-:-:S02]  /*0ea0*/  DFMA R24, R22, -0.5, R24 ;  /* 0xbfe000001618782b */ /* 0x000fc40000000018 */
[----:B------:R-:W4:Y:S01]  /*0eb0*/  LDS.64 R22, [R3+0x100] ;  /* 0x0001000003167984 */ /* 0x000f220000000a00 */
[----:B------:R-:W-:Y:S02]  /*0ec0*/  ISETP.GE.U32.AND P0, PT, R4, 0xf80, PT ;  /* 0x00000f800400780c */ /* 0x000fe40003f06070 */
[----:B0-----:R-:W-:Y:S02]  /*0ed0*/  IADD3 R10, P2, PT, R10, 0x400, RZ ;  /* 0x000004000a0a7810 */ /* 0x001fe40007f5e0ff */
[----:B-1----:R-:W-:Y:S01]  /*0ee0*/  IADD3 R6, P1, PT, R6, 0x400, RZ ;  /* 0x0000040006067810 */ /* 0x002fe20007f3e0ff */
[----:B----4-:R-:W-:Y:S02]  /*0ef0*/  DADD R16, R22, -R16 ;  /* 0x0000000016107229 */ /* 0x010fe40000000810 */
[----:B------:R-:W-:Y:S01]  /*0f00*/  DFMA R18, R8, -R18, R22 ;  /* 0x800000120812722b */ /* 0x000fe20000000016 */
[----:B------:R-:W-:Y:S02]  /*0f10*/  IMAD.U32 R22, RZ, RZ, UR4 ;  /* 0x00000004ff167e24 */ /* 0x000fe4000f8e00ff */
[----:B------:R-:W-:-:S05]  /*0f20*/  IMAD.U32 R23, RZ, RZ, UR5 ;  /* 0x00000005ff177e24 */ /* 0x000fca000f8e00ff */
[----:B------:R-:W-:Y:S01]  /*0f30*/  DFMA R16, R18, -0.5, R16 ;  /* 0xbfe000001210782b */ /* 0x000fe20000000010 */
[----:B------:R-:W-:Y:S01]  /*0f40*/  VIADD R4, R4, 0x80 ;  /* 0x0000008004047836 */ /* 0x000fe20000000000 */
[----:B------:R-:W-:Y:S01]  /*0f50*/  IADD3.X R7, PT, PT, RZ, R7, RZ, P1, !PT ;  /* 0x00000007ff077210 */ /* 0x000fe20000ffe4ff */
[----:B------:R-:W-:Y:S02]  /*0f60*/  IMAD.X R11, RZ, RZ, R11, P2 ;  /* 0x000000ffff0b7224 */ /* 0x000fe400010e060b */
[----:B------:R-:W-:Y:S01]  /*0f70*/  VIADD R3, R3, 0x400 ;  /* 0x0000040003037836 */ /* 0x000fe20000000000 */
[----:B--2---:R-:W-:Y:S02]  /*0f80*/  DFMA R14, R8, -R14, R26 ;  /* 0x8000000e080e722b */ /* 0x004fe4000000001a */
[----:B---3--:R-:W-:-:S08]  /*0f90*/  DADD R12, R26, -R12 ;  /* 0x000000001a0c7229 */ /* 0x008fd0000000080c */
[----:B------:R-:W-:Y:S01]  /*0fa0*/  DFMA R14, R14, -0.5, R12 ;  /* 0xbfe000000e0e782b */ /* 0x000fe2000000000c */
[----:B------:R-:W-:-:S05]  /*0fb0*/  IMAD.WIDE R12, R0, 0x8, R22 ;  /* 0x00000008000c7825 */ /* 0x000fca00078e0216 */
[----:B------:R0:W-:Y:S04]  /*0fc0*/  STG.E.64 desc[UR6][R12.64+-0x200], R20 ;  /* 0xfffe00140c007986 */ /* 0x0001e8000c101b06 */
[----:B------:R0:W-:Y:S04]  /*0fd0*/  STG.E.64 desc[UR6][R12.64+-0x100], R24 ;  /* 0xffff00180c007986 */ /* 0x0001e8000c101b06 */
[----:B------:R0:W-:Y:S04]  /*0fe0*/  STG.E.64 desc[UR6][R12.64], R14 ;  /* 0x0000000e0c007986 */ /* 0x0001e8000c101b06 */
[----:B------:R0:W-:Y:S01]  /*0ff0*/  STG.E.64 desc[UR6][R12.64+0x100], R16 ;  /* 0x000100100c007986 */ /* 0x0001e2000c101b06 */
[----:B------:R-:W-:Y:S01]  /*1000*/  VIADD R0, R0, 0x80 ;  /* 0x0000008000007836 */ /* 0x000fe20000000000 */
[----:B------:R-:W-:Y:S06]  /*1010*/  @!P0 BRA `(.L_x_106) ;  /* 0xfffffffc00608947 */ /* 0x000fec000383ffff */
[----:B------:R-:W-:Y:S05]  /*1020*/  EXIT ;  /* 0x000000000000794d */ /* 0x000fea0003800000 */
        .weak           $__internal_2_$__cuda_sm20_dblrcp_rn_slowpath_v3
        .type           $__internal_2_$__cuda_sm20_dblrcp_rn_slowpath_v3,@function
        .size           $__internal_2_$__cuda_sm20_dblrcp_rn_slowpath_v3,(.L_x_114 - $__internal_2_$__cuda_sm20_dblrcp_rn_slowpath_v3)
$__internal_2_$__cuda_sm20_dblrcp_rn_slowpath_v3:
[----:B------:R-:W-:Y:S01]  /*1030*/  DSETP.GTU.AND P0, PT, |R6|, +INF , PT ;  /* 0x7ff000000600742a */ /* 0x000fe20003f0c200 */
[----:B------:R-:W-:-:S13]  /*1040*/  BSSY.RECONVERGENT B1, `(.L_x_107) ;  /* 0x0000023000017945 */ /* 0x000fda0003800200 */
[----:B------:R-:W-:Y:S05]  /*1050*/  @P0 BRA `(.L_x_108) ;  /* 0x00000000007c0947 */ /* 0x000fea0003800000 */
[----:B------:R-:W-:-:S05]  /*1060*/  LOP3.LUT R2, R7, 0x7fffffff, RZ, 0xc0, !PT ;  /* 0x7fffffff07027812 */ /* 0x000fca00078ec0ff */
[----:B------:R-:W-:-:S05]  /*1070*/  VIADD R10, R2, 0xffffffff ;  /* 0xffffffff020a7836 */ /* 0x000fca0000000000 */
[----:B------:R-:W-:-:S13]  /*1080*/  ISETP.GE.U32.AND P0, PT, R10, 0x7fefffff, PT ;  /* 0x7fefffff0a00780c */ /* 0x000fda0003f06070 */
[----:B------:R-:W-:Y:S02]  /*1090*/  @P0 LOP3.LUT R11, R7, 0x7ff00000, RZ, 0x3c, !PT ;  /* 0x7ff00000070b0812 */ /* 0x000fe400078e3cff */
[----:B------:R-:W-:Y:S01]  /*10a0*/  @P0 MOV R10, RZ ;  /* 0x000000ff000a0202 */ /* 0x000fe20000000f00 */
[----:B------:R-:W-:Y:S06]  /*10b0*/  @P0 BRA `(.L_x_109) ;  /* 0x00000000006c0947 */ /* 0x000fec0003800000 */
[----:B------:R-:W-:-:S13]  /*10c0*/  ISETP.GE.U32.AND P0, PT, R2, 0x1000001, PT ;  /* 0x010000010200780c */ /* 0x000fda0003f06070 */
[----:B------:R-:W-:Y:S05]  /*10d0*/  @!P0 BRA `(.L_x_110) ;  /* 0x0000000000348947 */ /* 0x000fea0003800000 */
[----:B------:R-:W-:Y:S02]  /*10e0*/  VIADD R11, R7, 0xc0200000 ;  /* 0xc0200000070b7836 */ /* 0x000fe40000000000 */
[----:B------:R-:W-:Y:S02]  /*10f0*/  IMAD.MOV.U32 R10, RZ, RZ, R6 ;  /* 0x000000ffff0a7224 */ /* 0x000fe400078e0006 */
[----:B------:R-:W0:Y:S04]  /*1100*/  MUFU.RCP64H R13, R11 ;  /* 0x0000000b000d7308 */ /* 0x000e280000001800 */
[----:B0-----:R-:W-:-:S08]  /*1110*/  DFMA R14, -R10, R12, 1 ;  /* 0x3ff000000a0e742b */ /* 0x001fd0000000010c */
[----:B------:R-:W-:-:S08]  /*1120*/  DFMA R14, R14, R14, R14 ;  /* 0x0000000e0e0e722b */ /* 0x000fd0000000000e */
[----:B------:R-:W-:-:S08]  /*1130*/  DFMA R14, R12, R14, R12 ;  /* 0x0000000e0c0e722b */ /* 0x000fd0000000000c */
[----:B------:R-:W-:-:S08]  /*1140*/  DFMA R12, -R10, R14, 1 ;  /* 0x3ff000000a0c742b */ /* 0x000fd0000000010e */
[----:B------:R-:W-:-:S08]  /*1150*/  DFMA R12, R14, R12, R14 ;  /* 0x0000000c0e0c722b */ /* 0x000fd0000000000e */
[----:B------:R-:W-:-:S08]  /*1160*/  DMUL R12, R12, 2.2250738585072013831e-308 ;  /* 0x001000000c0c7828 */ /* 0x000fd00000000000 */
[----:B------:R-:W-:-:S08]  /*1170*/  DFMA R6, -R6, R12, 1 ;  /* 0x3ff000000606742b */ /* 0x000fd0000000010c */
[----:B------:R-:W-:-:S08]  /*1180*/  DFMA R6, R6, R6, R6 ;  /* 0x000000060606722b */ /* 0x000fd00000000006 */
[----:B------:R-:W-:Y:S01]  /*1190*/  DFMA R10, R12, R6, R12 ;  /* 0x000000060c0a722b */ /* 0x000fe2000000000c */
[----:B------:R-:W-:Y:S10]  /*11a0*/  BRA `(.L_x_109) ;  /* 0x0000000000307947 */ /* 0x000ff40003800000 */
.L_x_110:
[----:B------:R-:W-:Y:S01]  /*11b0*/  DMUL R6, R6, 8.11296384146066816958e+31 ;  /* 0x4690000006067828 */ /* 0x000fe20000000000 */
[----:B------:R-:W-:-:S05]  /*11c0*/  IMAD.MOV.U32 R10, RZ, RZ, R12 ;  /* 0x000000ffff0a7224 */ /* 0x000fca00078e000c */
[----:B------:R-:W0:Y:S02]  /*11d0*/  MUFU.RCP64H R11, R7 ;  /* 0x00000007000b7308 */ /* 0x000e240000001800 */
[----:B0-----:R-:W-:-:S08]  /*11e0*/  DFMA R12, -R6, R10, 1 ;  /* 0x3ff00000060c742b */ /* 0x001fd0000000010a */
[----:B------:R-:W-:-:S08]  /*11f0*/  DFMA R12, R12, R12, R12 ;  /* 0x0000000c0c0c722b */ /* 0x000fd0000000000c */
[----:B------:R-:W-:-:S08]  /*1200*/  DFMA R12, R10, R12, R10 ;  /* 0x0000000c0a0c722b */ /* 0x000fd0000000000a */
[----:B------:R-:W-:-:S08]  /*1210*/  DFMA R10, -R6, R12, 1 ;  /* 0x3ff00000060a742b */ /* 0x000fd0000000010c */
[----:B------:R-:W-:-:S08]  /*1220*/  DFMA R10, R12, R10, R12 ;  /* 0x0000000a0c0a722b */ /* 0x000fd0000000000c */
[----:B------:R-:W-:Y:S01]  /*1230*/  DMUL R10, R10, 8.11296384146066816958e+31 ;  /* 0x469000000a0a7828 */ /* 0x000fe20000000000 */
[----:B------:R-:W-:Y:S10]  /*1240*/  BRA `(.L_x_109) ;  /* 0x0000000000087947 */ /* 0x000ff40003800000 */
.L_x_108:
[----:B------:R-:W-:Y:S01]  /*1250*/  LOP3.LUT R11, R7, 0x80000, RZ, 0xfc, !PT ;  /* 0x00080000070b7812 */ /* 0x000fe200078efcff */
[----:B------:R-:W-:-:S07]  /*1260*/  IMAD.MOV.U32 R10, RZ, RZ, R6 ;  /* 0x000000ffff0a7224 */ /* 0x000fce00078e0006 */
.L_x_109:
[----:B------:R-:W-:Y:S05]  /*1270*/  BSYNC.RECONVERGENT B1 ;  /* 0x0000000000017941 */ /* 0x000fea0003800200 */
.L_x_107:
[----:B------:R-:W-:Y:S01]  /*1280*/  IMAD.MOV.U32 R6, RZ, RZ, R0 ;  /* 0x000000ffff067224 */ /* 0x000fe200078e0000 */
[----:B------:R-:W-:Y:S01]  /*1290*/  MOV R12, R10 ;  /* 0x0000000a000c7202 */ /* 0x000fe20000000f00 */
[----:B------:R-:W-:Y:S02]  /*12a0*/  IMAD.MOV.U32 R7, RZ, RZ, 0x0 ;  /* 0x00000000ff077424 */ /* 0x000fe400078e00ff */
[----:B------:R-:W-:Y:S02]  /*12b0*/  IMAD.MOV.U32 R13, RZ, RZ, R11 ;  /* 0x000000ffff0d7224 */ /* 0x000fe400078e000b */
[----:B------:R-:W-:Y:S05]  /*12c0*/  RET.REL.NODEC R6 `(_Z10zCalculatePKdS0_S0_S0_PdPKji) ;  /* 0xffffffec064c7950 */ /* 0x000fea0003c3ffff */
.L_x_111:
        /* <DEDUP_REMOVED lines=11> */
.L_x_114:


//--------------------- .nv.global.init           --------------------------
	.section	.nv.global.init,"aw",@progbits
	.align	4
.nv.global.init:
	.type		mrg32k3aM1SubSeq,@object
	.size		mrg32k3aM1SubSeq,(mrg32k3aM2SubSeq - mrg32k3aM1SubSeq)
mrg32k3aM1SubSeq:
        /*0000*/ 	.byte	0x0b, 0xcc, 0xee, 0x04, 0x73, 0x29, 0x8b, 0x6f, 0xf6, 0x53, 0x03, 0xf6, 0x23, 0xf6, 0xea, 0xda
        /* <DEDUP_REMOVED lines=125> */
	.type		mrg32k3aM2SubSeq,@object
	.size		mrg32k3aM2SubSeq,(mrg32k3aM1 - mrg32k3aM2SubSeq)
mrg32k3aM2SubSeq:
        /* <DEDUP_REMOVED lines=126> */
	.type		mrg32k3aM1,@object
	.size		mrg32k3aM1,(mrg32k3aM1Seq - mrg32k3aM1)
mrg32k3aM1:
        /* <DEDUP_REMOVED lines=144> */
	.type		mrg32k3aM1Seq,@object
	.size		mrg32k3aM1Seq,(mrg32k3aM2 - mrg32k3aM1Seq)
mrg32k3aM1Seq:
        /* <DEDUP_REMOVED lines=144> */
	.type		mrg32k3aM2,@object
	.size		mrg32k3aM2,(mrg32k3aM2Seq - mrg32k3aM2)
mrg32k3aM2:
        /* <DEDUP_REMOVED lines=144> */
	.type		mrg32k3aM2Seq,@object
	.size		mrg32k3aM2Seq,(precalc_xorwow_matrix - mrg32k3aM2Seq)
mrg32k3aM2Seq:
        /* <DEDUP_REMOVED lines=144> */
	.type		precalc_xorwow_matrix,@object
	.size		precalc_xorwow_matrix,(precalc_xorwow_offset_matrix - precalc_xorwow_matrix)
precalc_xorwow_matrix:
        /* <DEDUP_REMOVED lines=6400> */
	.type		precalc_xorwow_offset_matrix,@object
	.size		precalc_xorwow_offset_matrix,(.L_1 - precalc_xorwow_offset_matrix)
precalc_xorwow_offset_matrix:
        /* <DEDUP_REMOVED lines=6400> */
.L_1:


//--------------------- .nv.shared.reserved.0     --------------------------
	.section	.nv.shared.reserved.0,"aw",@nobits
	.weak		__nv_reservedSMEM_offset_0_alias
	.size		__nv_reservedSMEM_offset_0_alias, 0, 64
	.other		__nv_reservedSMEM_offset_0_alias,@"STO_CUDA_RESERVED_SHARED STV_DEFAULT"
__nv_reservedSMEM_offset_0_alias:
	.zero		0
	.zero		64


//--------------------- .nv.shared._Z21reduction_sum_dividedPKdPdiid --------------------------
	.section	.nv.shared._Z21reduction_sum_dividedPKdPdiid,"aw",@nobits
	.sectionflags	@""
	.align	8
.nv.shared._Z21reduction_sum_dividedPKdPdiid:
	.zero		1280


//--------------------- .nv.shared._Z10zCalculatePKdS0_S0_S0_PdPKji --------------------------
	.section	.nv.shared._Z10zCalculatePKdS0_S0_S0_PdPKji,"aw",@nobits
	.sectionflags	@""
	.align	8
.nv.shared._Z10zCalculatePKdS0_S0_S0_PdPKji:
	.zero		33792


//--------------------- .nv.constant0._Z20parallel_sum_dividedPKdPdiid --------------------------
	.section	.nv.constant0._Z20parallel_sum_dividedPKdPdiid,"a",@progbits
	.sectionflags	@""
	.align	4
.nv.constant0._Z20parallel_sum_dividedPKdPdiid:
	.zero		928


//--------------------- .nv.constant0._Z21reduction_sum_dividedPKdPdiid --------------------------
	.section	.nv.constant0._Z21reduction_sum_dividedPKdPdiid,"a",@progbits
	.sectionflags	@""
	.align	4
.nv.constant0._Z21reduction_sum_dividedPKdPdiid:
	.zero		928


//--------------------- .nv.constant0._Z12mean_zUpdatePKdPd --------------------------
	.section	.nv.constant0._Z12mean_zUpdatePKdPd,"a",@progbits
	.sectionflags	@""
	.align	4
.nv.constant0._Z12mean_zUpdatePKdPd:
	.zero		912


//--------------------- .nv.constant0._Z7zUpdatePdS_Pji --------------------------
	.section	.nv.constant0._Z7zUpdatePdS_Pji,"a",@progbits
	.sectionflags	@""
	.align	4
.nv.constant0._Z7zUpdatePdS_Pji:
	.zero		924


//--------------------- .nv.constant0._Z10zCalculatePKdS0_S0_S0_PdPKji --------------------------
	.section	.nv.constant0._Z10zCalculatePKdS0_S0_S0_PdPKji,"a",@progbits
	.sectionflags	@""
	.align	4
.nv.constant0._Z10zCalculatePKdS0_S0_S0_PdPKji:
	.zero		948


//--------------------- SYMBOLS --------------------------

	.type		.nv.reservedSmem.offset0,@object
	.size		.nv.reservedSmem.offset0,0x4
	.type		.nv.reservedSmem.cap,@object
	.size		.nv.reservedSmem.cap,0x4
